//
// Generated by NVIDIA NVVM Compiler
//
// Compiler Build ID: CL-36424714
// Cuda compilation tools, release 13.0, V13.0.88
// Based on NVVM 20.0.0
//

.version 9.0
.target sm_100
.address_size 64

	// .globl	sum
// _ZZ6MatMulPfS_S_iiiiiiE2As has been demoted
// _ZZ6MatMulPfS_S_iiiiiiE2Bs has been demoted

.visible .entry sum(
	.param .u64 .ptr .align 1 sum_param_0,
	.param .u64 .ptr .align 1 sum_param_1,
	.param .u64 .ptr .align 1 sum_param_2,
	.param .u32 sum_param_3
)
{
	.reg .pred 	%p<3>;
	.reg .b32 	%r<11>;
	.reg .b32 	%f<4>;
	.reg .b64 	%rd<11>;

	ld.param.u64 	%rd4, [sum_param_0];
	ld.param.u64 	%rd5, [sum_param_1];
	ld.param.u64 	%rd6, [sum_param_2];
	ld.param.u32 	%r6, [sum_param_3];
	mov.u32 	%r7, %ctaid.x;
	mov.u32 	%r1, %ntid.x;
	mov.u32 	%r8, %tid.x;
	mad.lo.s32 	%r10, %r7, %r1, %r8;
	setp.ge.s32 	%p1, %r10, %r6;
	@%p1 bra 	$L__BB0_3;
	mov.u32 	%r9, %nctaid.x;
	mul.lo.s32 	%r3, %r1, %r9;
	cvta.to.global.u64 	%rd1, %rd4;
	cvta.to.global.u64 	%rd2, %rd5;
	cvta.to.global.u64 	%rd3, %rd6;
$L__BB0_2:
	mul.wide.s32 	%rd7, %r10, 4;
	add.s64 	%rd8, %rd1, %rd7;
	ld.global.f32 	%f1, [%rd8];
	add.s64 	%rd9, %rd2, %rd7;
	ld.global.f32 	%f2, [%rd9];
	add.f32 	%f3, %f1, %f2;
	add.s64 	%rd10, %rd3, %rd7;
	st.global.f32 	[%rd10], %f3;
	add.s32 	%r10, %r10, %r3;
	setp.lt.s32 	%p2, %r10, %r6;
	@%p2 bra 	$L__BB0_2;
$L__BB0_3:
	ret;

}
	// .globl	mm_kernel
.visible .entry mm_kernel(
	.param .u64 .ptr .align 1 mm_kernel_param_0,
	.param .u64 .ptr .align 1 mm_kernel_param_1,
	.param .u64 .ptr .align 1 mm_kernel_param_2,
	.param .u32 mm_kernel_param_3
)
{
	.reg .pred 	%p<16>;
	.reg .b32 	%r<62>;
	.reg .b32 	%f<67>;
	.reg .b64 	%rd<41>;

	ld.param.u64 	%rd4, [mm_kernel_param_0];
	ld.param.u64 	%rd5, [mm_kernel_param_1];
	ld.param.u64 	%rd6, [mm_kernel_param_2];
	ld.param.u32 	%r32, [mm_kernel_param_3];
	cvta.to.global.u64 	%rd1, %rd5;
	cvta.to.global.u64 	%rd2, %rd4;
	cvta.to.global.u64 	%rd3, %rd6;
	mov.u32 	%r33, %ctaid.x;
	mov.u32 	%r1, %ntid.x;
	mov.u32 	%r34, %tid.x;
	mad.lo.s32 	%r52, %r33, %r1, %r34;
	setp.ge.s32 	%p1, %r52, %r32;
	@%p1 bra 	$L__BB1_21;
	mov.u32 	%r35, %ctaid.y;
	mov.u32 	%r36, %ntid.y;
	mov.u32 	%r37, %tid.y;
	mad.lo.s32 	%r3, %r35, %r36, %r37;
	setp.gt.s32 	%p2, %r32, 0;
	mov.u32 	%r38, %nctaid.y;
	mul.lo.s32 	%r4, %r36, %r38;
	mov.u32 	%r39, %nctaid.x;
	mul.lo.s32 	%r5, %r1, %r39;
	@%p2 bra 	$L__BB1_2;
	bra.uni 	$L__BB1_17;
$L__BB1_2:
	and.b32  	%r6, %r32, 7;
	and.b32  	%r7, %r32, 3;
	and.b32  	%r8, %r32, 2147483640;
	and.b32  	%r9, %r32, 1;
	neg.s32 	%r10, %r8;
	shl.b32 	%r11, %r32, 3;
	mul.wide.u32 	%rd33, %r32, 4;
$L__BB1_3:
	setp.ge.s32 	%p6, %r3, %r32;
	mov.u32 	%r53, %r3;
	@%p6 bra 	$L__BB1_4;
	bra.uni 	$L__BB1_5;
$L__BB1_4:
	add.s32 	%r52, %r52, %r5;
	setp.lt.s32 	%p15, %r52, %r32;
	@%p15 bra 	$L__BB1_3;
	bra.uni 	$L__BB1_21;
$L__BB1_5:
	add.s32 	%r43, %r32, -1;
	setp.lt.u32 	%p7, %r43, 7;
	mul.lo.s32 	%r15, %r53, %r32;
	mov.f32 	%f66, 0f00000000;
	mov.b32 	%r58, 0;
	@%p7 bra 	$L__BB1_8;
	mov.f32 	%f66, 0f00000000;
	mov.u32 	%r54, %r15;
	mov.u32 	%r55, %r52;
	mov.u32 	%r56, %r10;
$L__BB1_7:
	.pragma "nounroll";
	mul.wide.s32 	%rd9, %r54, 4;
	add.s64 	%rd10, %rd2, %rd9;
	ld.global.f32 	%f16, [%rd10];
	mul.wide.s32 	%rd11, %r55, 4;
	add.s64 	%rd12, %rd1, %rd11;
	ld.global.f32 	%f17, [%rd12];
	fma.rn.f32 	%f18, %f16, %f17, %f66;
	ld.global.f32 	%f19, [%rd10+4];
	mul.wide.u32 	%rd13, %r32, 4;
	add.s64 	%rd14, %rd12, %rd13;
	ld.global.f32 	%f20, [%rd14];
	fma.rn.f32 	%f21, %f19, %f20, %f18;
	ld.global.f32 	%f22, [%rd10+8];
	add.s64 	%rd15, %rd14, %rd13;
	ld.global.f32 	%f23, [%rd15];
	fma.rn.f32 	%f24, %f22, %f23, %f21;
	ld.global.f32 	%f25, [%rd10+12];
	add.s64 	%rd16, %rd15, %rd13;
	ld.global.f32 	%f26, [%rd16];
	fma.rn.f32 	%f27, %f25, %f26, %f24;
	ld.global.f32 	%f28, [%rd10+16];
	add.s64 	%rd17, %rd16, %rd13;
	ld.global.f32 	%f29, [%rd17];
	fma.rn.f32 	%f30, %f28, %f29, %f27;
	ld.global.f32 	%f31, [%rd10+20];
	add.s64 	%rd18, %rd17, %rd13;
	ld.global.f32 	%f32, [%rd18];
	fma.rn.f32 	%f33, %f31, %f32, %f30;
	ld.global.f32 	%f34, [%rd10+24];
	add.s64 	%rd19, %rd18, %rd13;
	ld.global.f32 	%f35, [%rd19];
	fma.rn.f32 	%f36, %f34, %f35, %f33;
	ld.global.f32 	%f37, [%rd10+28];
	add.s64 	%rd20, %rd19, %rd13;
	ld.global.f32 	%f38, [%rd20];
	fma.rn.f32 	%f66, %f37, %f38, %f36;
	add.s32 	%r56, %r56, 8;
	add.s32 	%r55, %r55, %r11;
	add.s32 	%r54, %r54, 8;
	setp.ne.s32 	%p8, %r56, 0;
	mov.u32 	%r58, %r8;
	@%p8 bra 	$L__BB1_7;
$L__BB1_8:
	setp.eq.s32 	%p9, %r6, 0;
	@%p9 bra 	$L__BB1_16;
	add.s32 	%r44, %r6, -1;
	setp.lt.u32 	%p10, %r44, 3;
	@%p10 bra 	$L__BB1_11;
	add.s32 	%r45, %r58, %r15;
	mul.wide.s32 	%rd21, %r45, 4;
	add.s64 	%rd22, %rd2, %rd21;
	ld.global.f32 	%f40, [%rd22];
	mad.lo.s32 	%r46, %r58, %r32, %r52;
	mul.wide.s32 	%rd23, %r46, 4;
	add.s64 	%rd24, %rd1, %rd23;
	ld.global.f32 	%f41, [%rd24];
	fma.rn.f32 	%f42, %f40, %f41, %f66;
	ld.global.f32 	%f43, [%rd22+4];
	add.s64 	%rd26, %rd24, %rd33;
	ld.global.f32 	%f44, [%rd26];
	fma.rn.f32 	%f45, %f43, %f44, %f42;
	ld.global.f32 	%f46, [%rd22+8];
	add.s64 	%rd27, %rd26, %rd33;
	ld.global.f32 	%f47, [%rd27];
	fma.rn.f32 	%f48, %f46, %f47, %f45;
	ld.global.f32 	%f49, [%rd22+12];
	add.s64 	%rd28, %rd27, %rd33;
	ld.global.f32 	%f50, [%rd28];
	fma.rn.f32 	%f66, %f49, %f50, %f48;
	add.s32 	%r58, %r58, 4;
$L__BB1_11:
	setp.eq.s32 	%p11, %r7, 0;
	@%p11 bra 	$L__BB1_16;
	setp.eq.s32 	%p12, %r7, 1;
	@%p12 bra 	$L__BB1_14;
	add.s32 	%r47, %r58, %r15;
	mul.wide.s32 	%rd29, %r47, 4;
	add.s64 	%rd30, %rd2, %rd29;
	ld.global.f32 	%f52, [%rd30];
	mad.lo.s32 	%r48, %r58, %r32, %r52;
	mul.wide.s32 	%rd31, %r48, 4;
	add.s64 	%rd32, %rd1, %rd31;
	ld.global.f32 	%f53, [%rd32];
	fma.rn.f32 	%f54, %f52, %f53, %f66;
	ld.global.f32 	%f55, [%rd30+4];
	add.s64 	%rd34, %rd32, %rd33;
	ld.global.f32 	%f56, [%rd34];
	fma.rn.f32 	%f66, %f55, %f56, %f54;
	add.s32 	%r58, %r58, 2;
$L__BB1_14:
	setp.eq.s32 	%p13, %r9, 0;
	@%p13 bra 	$L__BB1_16;
	add.s32 	%r49, %r58, %r15;
	mul.wide.s32 	%rd35, %r49, 4;
	add.s64 	%rd36, %rd2, %rd35;
	ld.global.f32 	%f57, [%rd36];
	mad.lo.s32 	%r50, %r58, %r32, %r52;
	mul.wide.s32 	%rd37, %r50, 4;
	add.s64 	%rd38, %rd1, %rd37;
	ld.global.f32 	%f58, [%rd38];
	fma.rn.f32 	%f66, %f57, %f58, %f66;
$L__BB1_16:
	add.s32 	%r51, %r15, %r52;
	mul.wide.s32 	%rd39, %r51, 4;
	add.s64 	%rd40, %rd3, %rd39;
	st.global.f32 	[%rd40], %f66;
	add.s32 	%r53, %r53, %r4;
	setp.lt.s32 	%p14, %r53, %r32;
	@%p14 bra 	$L__BB1_5;
	bra.uni 	$L__BB1_4;
$L__BB1_17:
	setp.ge.s32 	%p3, %r3, %r32;
	@%p3 bra 	$L__BB1_20;
	mov.u32 	%r61, %r3;
$L__BB1_19:
	mad.lo.s32 	%r40, %r61, %r32, %r52;
	mul.wide.s32 	%rd7, %r40, 4;
	add.s64 	%rd8, %rd3, %rd7;
	mov.b32 	%r41, 0;
	st.global.u32 	[%rd8], %r41;
	add.s32 	%r61, %r61, %r4;
	setp.lt.s32 	%p4, %r61, %r32;
	@%p4 bra 	$L__BB1_19;
$L__BB1_20:
	add.s32 	%r52, %r52, %r5;
	setp.lt.s32 	%p5, %r52, %r32;
	@%p5 bra 	$L__BB1_17;
$L__BB1_21:
	ret;

}
	// .globl	mm_noshared
.visible .entry mm_noshared(
	.param .u64 .ptr .align 1 mm_noshared_param_0,
	.param .u64 .ptr .align 1 mm_noshared_param_1,
	.param .u64 .ptr .align 1 mm_noshared_param_2,
	.param .u32 mm_noshared_param_3,
	.param .u32 mm_noshared_param_4,
	.param .u32 mm_noshared_param_5,
	.param .u32 mm_noshared_param_6,
	.param .u32 mm_noshared_param_7,
	.param .u32 mm_noshared_param_8
)
{
	.reg .pred 	%p<118>;
	.reg .b32 	%r<134>;
	.reg .b32 	%f<87>;
	.reg .b64 	%rd<45>;

	ld.param.u64 	%rd5, [mm_noshared_param_1];
	ld.param.u32 	%r63, [mm_noshared_param_3];
	ld.param.u32 	%r64, [mm_noshared_param_4];
	ld.param.u32 	%r65, [mm_noshared_param_5];
	ld.param.u32 	%r66, [mm_noshared_param_6];
	ld.param.u32 	%r68, [mm_noshared_param_8];
	cvta.to.global.u64 	%rd1, %rd5;
	mov.u32 	%r1, %ctaid.y;
	shl.b32 	%r69, %r1, 4;
	mov.u32 	%r2, %tid.y;
	add.s32 	%r3, %r69, %r2;
	mov.u32 	%r4, %ctaid.x;
	shl.b32 	%r5, %r4, 4;
	mov.u32 	%r6, %tid.x;
	add.s32 	%r7, %r5, %r6;
	setp.lt.s32 	%p1, %r64, 1;
	mov.f32 	%f70, 0f00000000;
	@%p1 bra 	$L__BB2_35;
	add.s32 	%r71, %r64, 15;
	shr.u32 	%r72, %r71, 4;
	mul.lo.s32 	%r115, %r64, %r3;
	neg.s32 	%r133, %r72;
	mad.lo.s32 	%r131, %r66, 15, %r7;
	mad.lo.s32 	%r130, %r66, 14, %r7;
	mad.lo.s32 	%r129, %r66, 13, %r7;
	mad.lo.s32 	%r128, %r66, 12, %r7;
	mad.lo.s32 	%r127, %r66, 11, %r7;
	mad.lo.s32 	%r126, %r66, 10, %r7;
	mad.lo.s32 	%r125, %r66, 9, %r7;
	shl.b32 	%r73, %r66, 3;
	add.s32 	%r124, %r7, %r73;
	mad.lo.s32 	%r123, %r66, 7, %r7;
	mad.lo.s32 	%r122, %r66, 6, %r7;
	mad.lo.s32 	%r121, %r66, 5, %r7;
	shl.b32 	%r74, %r66, 2;
	add.s32 	%r120, %r7, %r74;
	mad.lo.s32 	%r119, %r66, 3, %r7;
	shl.b32 	%r75, %r66, 1;
	add.s32 	%r118, %r7, %r75;
	add.s32 	%r76, %r6, %r66;
	add.s32 	%r116, %r76, %r5;
	mov.f32 	%f70, 0f00000000;
	mov.b32 	%r132, 7;
	mov.u32 	%r117, %r7;
$L__BB2_2:
	ld.param.u64 	%rd43, [mm_noshared_param_0];
	setp.ge.s32 	%p2, %r7, %r66;
	setp.ge.s32 	%p3, %r3, %r63;
	add.s32 	%r78, %r132, -7;
	setp.ge.s32 	%p4, %r78, %r64;
	or.pred  	%p5, %p4, %p3;
	setp.ge.s32 	%p6, %r78, %r65;
	or.pred  	%p7, %p6, %p5;
	cvta.to.global.u64 	%rd6, %rd43;
	mul.wide.u32 	%rd7, %r115, 4;
	add.s64 	%rd2, %rd6, %rd7;
	or.pred  	%p8, %p7, %p2;
	@%p8 bra 	$L__BB2_4;
	ld.global.f32 	%f37, [%rd2];
	mul.wide.s32 	%rd8, %r117, 4;
	add.s64 	%rd9, %rd1, %rd8;
	ld.global.f32 	%f38, [%rd9];
	fma.rn.f32 	%f70, %f37, %f38, %f70;
$L__BB2_4:
	add.s32 	%r80, %r132, -6;
	setp.ge.s32 	%p11, %r80, %r64;
	or.pred  	%p12, %p11, %p3;
	setp.ge.s32 	%p13, %r80, %r65;
	or.pred  	%p14, %p13, %p12;
	or.pred  	%p15, %p14, %p2;
	@%p15 bra 	$L__BB2_6;
	ld.global.f32 	%f39, [%rd2+4];
	mul.wide.s32 	%rd10, %r116, 4;
	add.s64 	%rd11, %rd1, %rd10;
	ld.global.f32 	%f40, [%rd11];
	fma.rn.f32 	%f70, %f39, %f40, %f70;
$L__BB2_6:
	add.s32 	%r82, %r132, -5;
	setp.ge.s32 	%p18, %r82, %r64;
	or.pred  	%p19, %p18, %p3;
	setp.ge.s32 	%p20, %r82, %r65;
	or.pred  	%p21, %p20, %p19;
	or.pred  	%p22, %p21, %p2;
	@%p22 bra 	$L__BB2_8;
	ld.global.f32 	%f41, [%rd2+8];
	mul.wide.s32 	%rd12, %r118, 4;
	add.s64 	%rd13, %rd1, %rd12;
	ld.global.f32 	%f42, [%rd13];
	fma.rn.f32 	%f70, %f41, %f42, %f70;
$L__BB2_8:
	add.s32 	%r84, %r132, -4;
	setp.ge.s32 	%p25, %r84, %r64;
	or.pred  	%p26, %p25, %p3;
	setp.ge.s32 	%p27, %r84, %r65;
	or.pred  	%p28, %p27, %p26;
	or.pred  	%p29, %p28, %p2;
	@%p29 bra 	$L__BB2_10;
	ld.global.f32 	%f43, [%rd2+12];
	mul.wide.s32 	%rd14, %r119, 4;
	add.s64 	%rd15, %rd1, %rd14;
	ld.global.f32 	%f44, [%rd15];
	fma.rn.f32 	%f70, %f43, %f44, %f70;
$L__BB2_10:
	add.s32 	%r86, %r132, -3;
	setp.ge.s32 	%p32, %r86, %r64;
	or.pred  	%p33, %p32, %p3;
	setp.ge.s32 	%p34, %r86, %r65;
	or.pred  	%p35, %p34, %p33;
	or.pred  	%p36, %p35, %p2;
	@%p36 bra 	$L__BB2_12;
	ld.global.f32 	%f45, [%rd2+16];
	mul.wide.s32 	%rd16, %r120, 4;
	add.s64 	%rd17, %rd1, %rd16;
	ld.global.f32 	%f46, [%rd17];
	fma.rn.f32 	%f70, %f45, %f46, %f70;
$L__BB2_12:
	add.s32 	%r88, %r132, -2;
	setp.ge.s32 	%p39, %r88, %r64;
	or.pred  	%p40, %p39, %p3;
	setp.ge.s32 	%p41, %r88, %r65;
	or.pred  	%p42, %p41, %p40;
	or.pred  	%p43, %p42, %p2;
	@%p43 bra 	$L__BB2_14;
	ld.global.f32 	%f47, [%rd2+20];
	mul.wide.s32 	%rd18, %r121, 4;
	add.s64 	%rd19, %rd1, %rd18;
	ld.global.f32 	%f48, [%rd19];
	fma.rn.f32 	%f70, %f47, %f48, %f70;
$L__BB2_14:
	add.s32 	%r90, %r132, -1;
	setp.ge.s32 	%p46, %r90, %r64;
	or.pred  	%p47, %p46, %p3;
	setp.ge.s32 	%p48, %r90, %r65;
	or.pred  	%p49, %p48, %p47;
	or.pred  	%p50, %p49, %p2;
	@%p50 bra 	$L__BB2_16;
	ld.global.f32 	%f49, [%rd2+24];
	mul.wide.s32 	%rd20, %r122, 4;
	add.s64 	%rd21, %rd1, %rd20;
	ld.global.f32 	%f50, [%rd21];
	fma.rn.f32 	%f70, %f49, %f50, %f70;
$L__BB2_16:
	setp.ge.s32 	%p53, %r132, %r64;
	or.pred  	%p54, %p53, %p3;
	setp.ge.s32 	%p55, %r132, %r65;
	or.pred  	%p56, %p55, %p54;
	or.pred  	%p57, %p56, %p2;
	@%p57 bra 	$L__BB2_18;
	ld.global.f32 	%f51, [%rd2+28];
	mul.wide.s32 	%rd22, %r123, 4;
	add.s64 	%rd23, %rd1, %rd22;
	ld.global.f32 	%f52, [%rd23];
	fma.rn.f32 	%f70, %f51, %f52, %f70;
$L__BB2_18:
	add.s32 	%r93, %r132, 1;
	setp.ge.s32 	%p60, %r93, %r64;
	or.pred  	%p61, %p60, %p3;
	setp.ge.s32 	%p62, %r93, %r65;
	or.pred  	%p63, %p62, %p61;
	or.pred  	%p64, %p63, %p2;
	@%p64 bra 	$L__BB2_20;
	ld.global.f32 	%f53, [%rd2+32];
	mul.wide.s32 	%rd24, %r124, 4;
	add.s64 	%rd25, %rd1, %rd24;
	ld.global.f32 	%f54, [%rd25];
	fma.rn.f32 	%f70, %f53, %f54, %f70;
$L__BB2_20:
	add.s32 	%r95, %r132, 2;
	setp.ge.s32 	%p67, %r95, %r64;
	or.pred  	%p68, %p67, %p3;
	setp.ge.s32 	%p69, %r95, %r65;
	or.pred  	%p70, %p69, %p68;
	or.pred  	%p71, %p70, %p2;
	@%p71 bra 	$L__BB2_22;
	ld.global.f32 	%f55, [%rd2+36];
	mul.wide.s32 	%rd26, %r125, 4;
	add.s64 	%rd27, %rd1, %rd26;
	ld.global.f32 	%f56, [%rd27];
	fma.rn.f32 	%f70, %f55, %f56, %f70;
$L__BB2_22:
	add.s32 	%r97, %r132, 3;
	setp.ge.s32 	%p74, %r97, %r64;
	or.pred  	%p75, %p74, %p3;
	setp.ge.s32 	%p76, %r97, %r65;
	or.pred  	%p77, %p76, %p75;
	or.pred  	%p78, %p77, %p2;
	@%p78 bra 	$L__BB2_24;
	ld.global.f32 	%f57, [%rd2+40];
	mul.wide.s32 	%rd28, %r126, 4;
	add.s64 	%rd29, %rd1, %rd28;
	ld.global.f32 	%f58, [%rd29];
	fma.rn.f32 	%f70, %f57, %f58, %f70;
$L__BB2_24:
	add.s32 	%r99, %r132, 4;
	setp.ge.s32 	%p81, %r99, %r64;
	or.pred  	%p82, %p81, %p3;
	setp.ge.s32 	%p83, %r99, %r65;
	or.pred  	%p84, %p83, %p82;
	or.pred  	%p85, %p84, %p2;
	@%p85 bra 	$L__BB2_26;
	ld.global.f32 	%f59, [%rd2+44];
	mul.wide.s32 	%rd30, %r127, 4;
	add.s64 	%rd31, %rd1, %rd30;
	ld.global.f32 	%f60, [%rd31];
	fma.rn.f32 	%f70, %f59, %f60, %f70;
$L__BB2_26:
	add.s32 	%r101, %r132, 5;
	setp.ge.s32 	%p88, %r101, %r64;
	or.pred  	%p89, %p88, %p3;
	setp.ge.s32 	%p90, %r101, %r65;
	or.pred  	%p91, %p90, %p89;
	or.pred  	%p92, %p91, %p2;
	@%p92 bra 	$L__BB2_28;
	ld.global.f32 	%f61, [%rd2+48];
	mul.wide.s32 	%rd32, %r128, 4;
	add.s64 	%rd33, %rd1, %rd32;
	ld.global.f32 	%f62, [%rd33];
	fma.rn.f32 	%f70, %f61, %f62, %f70;
$L__BB2_28:
	add.s32 	%r103, %r132, 6;
	setp.ge.s32 	%p95, %r103, %r64;
	or.pred  	%p96, %p95, %p3;
	setp.ge.s32 	%p97, %r103, %r65;
	or.pred  	%p98, %p97, %p96;
	or.pred  	%p99, %p98, %p2;
	@%p99 bra 	$L__BB2_30;
	ld.global.f32 	%f63, [%rd2+52];
	mul.wide.s32 	%rd34, %r129, 4;
	add.s64 	%rd35, %rd1, %rd34;
	ld.global.f32 	%f64, [%rd35];
	fma.rn.f32 	%f70, %f63, %f64, %f70;
$L__BB2_30:
	add.s32 	%r105, %r132, 7;
	setp.ge.s32 	%p102, %r105, %r64;
	or.pred  	%p103, %p102, %p3;
	setp.ge.s32 	%p104, %r105, %r65;
	or.pred  	%p105, %p104, %p103;
	or.pred  	%p106, %p105, %p2;
	@%p106 bra 	$L__BB2_32;
	ld.global.f32 	%f65, [%rd2+56];
	mul.wide.s32 	%rd36, %r130, 4;
	add.s64 	%rd37, %rd1, %rd36;
	ld.global.f32 	%f66, [%rd37];
	fma.rn.f32 	%f70, %f65, %f66, %f70;
$L__BB2_32:
	add.s32 	%r106, %r132, 8;
	setp.ge.s32 	%p109, %r106, %r64;
	or.pred  	%p110, %p109, %p3;
	setp.ge.s32 	%p111, %r106, %r65;
	or.pred  	%p112, %p111, %p110;
	or.pred  	%p113, %p112, %p2;
	@%p113 bra 	$L__BB2_34;
	ld.global.f32 	%f67, [%rd2+60];
	mul.wide.s32 	%rd38, %r131, 4;
	add.s64 	%rd39, %rd1, %rd38;
	ld.global.f32 	%f68, [%rd39];
	fma.rn.f32 	%f70, %f67, %f68, %f70;
$L__BB2_34:
	add.s32 	%r133, %r133, 1;
	setp.ne.s32 	%p114, %r133, 0;
	add.s32 	%r132, %r132, 16;
	shl.b32 	%r108, %r66, 4;
	add.s32 	%r131, %r131, %r108;
	add.s32 	%r130, %r130, %r108;
	add.s32 	%r129, %r129, %r108;
	add.s32 	%r128, %r128, %r108;
	add.s32 	%r127, %r127, %r108;
	add.s32 	%r126, %r126, %r108;
	add.s32 	%r125, %r125, %r108;
	add.s32 	%r124, %r124, %r108;
	add.s32 	%r123, %r123, %r108;
	add.s32 	%r122, %r122, %r108;
	add.s32 	%r121, %r121, %r108;
	add.s32 	%r120, %r120, %r108;
	add.s32 	%r119, %r119, %r108;
	add.s32 	%r118, %r118, %r108;
	add.s32 	%r117, %r117, %r108;
	add.s32 	%r116, %r116, %r108;
	add.s32 	%r115, %r115, 16;
	@%p114 bra 	$L__BB2_2;
$L__BB2_35:
	ld.param.u32 	%r114, [mm_noshared_param_7];
	setp.ge.s32 	%p115, %r3, %r114;
	setp.ge.s32 	%p116, %r7, %r68;
	or.pred  	%p117, %p115, %p116;
	@%p117 bra 	$L__BB2_37;
	ld.param.u64 	%rd44, [mm_noshared_param_2];
	mov.u32 	%r109, %ntid.y;
	mad.lo.s32 	%r110, %r1, %r109, %r2;
	mov.u32 	%r111, %ntid.x;
	mad.lo.s32 	%r112, %r4, %r111, %r6;
	mad.lo.s32 	%r113, %r68, %r110, %r112;
	cvta.to.global.u64 	%rd40, %rd44;
	mul.wide.u32 	%rd41, %r113, 4;
	add.s64 	%rd42, %rd40, %rd41;
	st.global.f32 	[%rd42], %f70;
$L__BB2_37:
	ret;

}
	// .globl	_Z6MatMulPfS_S_iiiiii
.visible .entry _Z6MatMulPfS_S_iiiiii(
	.param .u64 .ptr .align 1 _Z6MatMulPfS_S_iiiiii_param_0,
	.param .u64 .ptr .align 1 _Z6MatMulPfS_S_iiiiii_param_1,
	.param .u64 .ptr .align 1 _Z6MatMulPfS_S_iiiiii_param_2,
	.param .u32 _Z6MatMulPfS_S_iiiiii_param_3,
	.param .u32 _Z6MatMulPfS_S_iiiiii_param_4,
	.param .u32 _Z6MatMulPfS_S_iiiiii_param_5,
	.param .u32 _Z6MatMulPfS_S_iiiiii_param_6,
	.param .u32 _Z6MatMulPfS_S_iiiiii_param_7,
	.param .u32 _Z6MatMulPfS_S_iiiiii_param_8
)
{
	.reg .pred 	%p<12>;
	.reg .b32 	%r<52>;
	.reg .b32 	%f<63>;
	.reg .b64 	%rd<13>;
	// demoted variable
	.shared .align 4 .b8 _ZZ6MatMulPfS_S_iiiiiiE2As[1024];
	// demoted variable
	.shared .align 4 .b8 _ZZ6MatMulPfS_S_iiiiiiE2Bs[1024];
	ld.param.u64 	%rd3, [_Z6MatMulPfS_S_iiiiii_param_0];
	ld.param.u64 	%rd4, [_Z6MatMulPfS_S_iiiiii_param_1];
	ld.param.u64 	%rd5, [_Z6MatMulPfS_S_iiiiii_param_2];
	ld.param.u32 	%r25, [_Z6MatMulPfS_S_iiiiii_param_3];
	ld.param.u32 	%r26, [_Z6MatMulPfS_S_iiiiii_param_4];
	ld.param.u32 	%r27, [_Z6MatMulPfS_S_iiiiii_param_5];
	ld.param.u32 	%r28, [_Z6MatMulPfS_S_iiiiii_param_6];
	ld.param.u32 	%r29, [_Z6MatMulPfS_S_iiiiii_param_7];
	ld.param.u32 	%r30, [_Z6MatMulPfS_S_iiiiii_param_8];
	mov.u32 	%r1, %ctaid.y;
	shl.b32 	%r31, %r1, 4;
	mov.u32 	%r2, %tid.y;
	add.s32 	%r3, %r31, %r2;
	mov.u32 	%r4, %ctaid.x;
	shl.b32 	%r5, %r4, 4;
	mov.u32 	%r6, %tid.x;
	add.s32 	%r7, %r5, %r6;
	setp.lt.s32 	%p1, %r26, 1;
	mov.f32 	%f62, 0f00000000;
	@%p1 bra 	$L__BB3_7;
	add.s32 	%r32, %r26, 15;
	shr.u32 	%r33, %r32, 4;
	shl.b32 	%r34, %r2, 6;
	mov.u32 	%r35, _ZZ6MatMulPfS_S_iiiiiiE2As;
	add.s32 	%r8, %r35, %r34;
	mov.u32 	%r36, _ZZ6MatMulPfS_S_iiiiiiE2Bs;
	shl.b32 	%r37, %r6, 2;
	add.s32 	%r10, %r36, %r37;
	add.s32 	%r9, %r10, %r34;
	neg.s32 	%r51, %r33;
	mad.lo.s32 	%r38, %r2, %r28, %r6;
	add.s32 	%r50, %r38, %r5;
	shl.b32 	%r13, %r28, 4;
	mad.lo.s32 	%r48, %r26, %r3, %r6;
	cvta.to.global.u64 	%rd1, %rd3;
	cvta.to.global.u64 	%rd2, %rd4;
	mov.f32 	%f62, 0f00000000;
	mov.u32 	%r47, %r6;
	mov.u32 	%r49, %r2;
$L__BB3_2:
	setp.ge.s32 	%p2, %r3, %r25;
	setp.ge.u32 	%p3, %r47, %r26;
	mov.f32 	%f60, 0f00000000;
	or.pred  	%p4, %p3, %p2;
	@%p4 bra 	$L__BB3_4;
	mul.wide.u32 	%rd6, %r48, 4;
	add.s64 	%rd7, %rd1, %rd6;
	ld.global.f32 	%f60, [%rd7];
$L__BB3_4:
	setp.ge.s32 	%p5, %r7, %r28;
	shl.b32 	%r40, %r6, 2;
	add.s32 	%r41, %r8, %r40;
	st.shared.f32 	[%r41], %f60;
	setp.ge.u32 	%p6, %r49, %r27;
	mov.f32 	%f61, 0f00000000;
	or.pred  	%p7, %p5, %p6;
	@%p7 bra 	$L__BB3_6;
	mul.wide.u32 	%rd8, %r50, 4;
	add.s64 	%rd9, %rd2, %rd8;
	ld.global.f32 	%f61, [%rd9];
$L__BB3_6:
	st.shared.f32 	[%r9], %f61;
	bar.sync 	0;
	ld.shared.f32 	%f12, [%r8];
	ld.shared.f32 	%f13, [%r10];
	fma.rn.f32 	%f14, %f12, %f13, %f62;
	ld.shared.f32 	%f15, [%r8+4];
	ld.shared.f32 	%f16, [%r10+64];
	fma.rn.f32 	%f17, %f15, %f16, %f14;
	ld.shared.f32 	%f18, [%r8+8];
	ld.shared.f32 	%f19, [%r10+128];
	fma.rn.f32 	%f20, %f18, %f19, %f17;
	ld.shared.f32 	%f21, [%r8+12];
	ld.shared.f32 	%f22, [%r10+192];
	fma.rn.f32 	%f23, %f21, %f22, %f20;
	ld.shared.f32 	%f24, [%r8+16];
	ld.shared.f32 	%f25, [%r10+256];
	fma.rn.f32 	%f26, %f24, %f25, %f23;
	ld.shared.f32 	%f27, [%r8+20];
	ld.shared.f32 	%f28, [%r10+320];
	fma.rn.f32 	%f29, %f27, %f28, %f26;
	ld.shared.f32 	%f30, [%r8+24];
	ld.shared.f32 	%f31, [%r10+384];
	fma.rn.f32 	%f32, %f30, %f31, %f29;
	ld.shared.f32 	%f33, [%r8+28];
	ld.shared.f32 	%f34, [%r10+448];
	fma.rn.f32 	%f35, %f33, %f34, %f32;
	ld.shared.f32 	%f36, [%r8+32];
	ld.shared.f32 	%f37, [%r10+512];
	fma.rn.f32 	%f38, %f36, %f37, %f35;
	ld.shared.f32 	%f39, [%r8+36];
	ld.shared.f32 	%f40, [%r10+576];
	fma.rn.f32 	%f41, %f39, %f40, %f38;
	ld.shared.f32 	%f42, [%r8+40];
	ld.shared.f32 	%f43, [%r10+640];
	fma.rn.f32 	%f44, %f42, %f43, %f41;
	ld.shared.f32 	%f45, [%r8+44];
	ld.shared.f32 	%f46, [%r10+704];
	fma.rn.f32 	%f47, %f45, %f46, %f44;
	ld.shared.f32 	%f48, [%r8+48];
	ld.shared.f32 	%f49, [%r10+768];
	fma.rn.f32 	%f50, %f48, %f49, %f47;
	ld.shared.f32 	%f51, [%r8+52];
	ld.shared.f32 	%f52, [%r10+832];
	fma.rn.f32 	%f53, %f51, %f52, %f50;
	ld.shared.f32 	%f54, [%r8+56];
	ld.shared.f32 	%f55, [%r10+896];
	fma.rn.f32 	%f56, %f54, %f55, %f53;
	ld.shared.f32 	%f57, [%r8+60];
	ld.shared.f32 	%f58, [%r10+960];
	fma.rn.f32 	%f62, %f57, %f58, %f56;
	bar.sync 	0;
	add.s32 	%r51, %r51, 1;
	setp.ne.s32 	%p8, %r51, 0;
	add.s32 	%r50, %r50, %r13;
	add.s32 	%r49, %r49, 16;
	add.s32 	%r48, %r48, 16;
	add.s32 	%r47, %r47, 16;
	@%p8 bra 	$L__BB3_2;
$L__BB3_7:
	setp.ge.s32 	%p9, %r3, %r29;
	setp.ge.s32 	%p10, %r7, %r30;
	or.pred  	%p11, %p9, %p10;
	@%p11 bra 	$L__BB3_9;
	mov.u32 	%r42, %ntid.y;
	mad.lo.s32 	%r43, %r1, %r42, %r2;
	mov.u32 	%r44, %ntid.x;
	mad.lo.s32 	%r45, %r4, %r44, %r6;
	mad.lo.s32 	%r46, %r30, %r43, %r45;
	cvta.to.global.u64 	%rd10, %rd5;
	mul.wide.u32 	%rd11, %r46, 4;
	add.s64 	%rd12, %rd10, %rd11;
	st.global.f32 	[%rd12], %f62;
$L__BB3_9:
	ret;

}
	// .globl	_Z3addiPfS_
.visible .entry _Z3addiPfS_(
	.param .u32 _Z3addiPfS__param_0,
	.param .u64 .ptr .align 1 _Z3addiPfS__param_1,
	.param .u64 .ptr .align 1 _Z3addiPfS__param_2
)
{
	.reg .pred 	%p<7>;
	.reg .b32 	%r<31>;
	.reg .b32 	%f<16>;
	.reg .b64 	%rd<18>;

	ld.param.u32 	%r12, [_Z3addiPfS__param_0];
	ld.param.u64 	%rd3, [_Z3addiPfS__param_1];
	ld.param.u64 	%rd4, [_Z3addiPfS__param_2];
	cvta.to.global.u64 	%rd1, %rd4;
	cvta.to.global.u64 	%rd2, %rd3;
	mov.u32 	%r13, %ctaid.x;
	mov.u32 	%r14, %ntid.x;
	mov.u32 	%r15, %tid.x;
	mad.lo.s32 	%r29, %r13, %r14, %r15;
	mov.u32 	%r16, %nctaid.x;
	mul.lo.s32 	%r2, %r14, %r16;
	setp.ge.s32 	%p1, %r29, %r12;
	@%p1 bra 	$L__BB4_7;
	add.s32 	%r17, %r29, %r2;
	max.s32 	%r18, %r12, %r17;
	setp.lt.s32 	%p2, %r17, %r12;
	selp.u32 	%r19, 1, 0, %p2;
	add.s32 	%r20, %r17, %r19;
	sub.s32 	%r21, %r18, %r20;
	div.u32 	%r22, %r21, %r2;
	add.s32 	%r3, %r22, %r19;
	and.b32  	%r23, %r3, 3;
	setp.eq.s32 	%p3, %r23, 3;
	@%p3 bra 	$L__BB4_4;
	add.s32 	%r24, %r3, 1;
	and.b32  	%r25, %r24, 3;
	neg.s32 	%r27, %r25;
$L__BB4_3:
	.pragma "nounroll";
	mul.wide.s32 	%rd5, %r29, 4;
	add.s64 	%rd6, %rd1, %rd5;
	add.s64 	%rd7, %rd2, %rd5;
	ld.global.f32 	%f1, [%rd7];
	ld.global.f32 	%f2, [%rd6];
	add.f32 	%f3, %f1, %f2;
	st.global.f32 	[%rd6], %f3;
	add.s32 	%r29, %r29, %r2;
	add.s32 	%r27, %r27, 1;
	setp.ne.s32 	%p4, %r27, 0;
	@%p4 bra 	$L__BB4_3;
$L__BB4_4:
	setp.lt.u32 	%p5, %r3, 3;
	@%p5 bra 	$L__BB4_7;
	mul.wide.s32 	%rd11, %r2, 4;
	shl.b32 	%r26, %r2, 2;
$L__BB4_6:
	mul.wide.s32 	%rd8, %r29, 4;
	add.s64 	%rd9, %rd2, %rd8;
	ld.global.f32 	%f4, [%rd9];
	add.s64 	%rd10, %rd1, %rd8;
	ld.global.f32 	%f5, [%rd10];
	add.f32 	%f6, %f4, %f5;
	st.global.f32 	[%rd10], %f6;
	add.s64 	%rd12, %rd9, %rd11;
	ld.global.f32 	%f7, [%rd12];
	add.s64 	%rd13, %rd10, %rd11;
	ld.global.f32 	%f8, [%rd13];
	add.f32 	%f9, %f7, %f8;
	st.global.f32 	[%rd13], %f9;
	add.s64 	%rd14, %rd12, %rd11;
	ld.global.f32 	%f10, [%rd14];
	add.s64 	%rd15, %rd13, %rd11;
	ld.global.f32 	%f11, [%rd15];
	add.f32 	%f12, %f10, %f11;
	st.global.f32 	[%rd15], %f12;
	add.s64 	%rd16, %rd14, %rd11;
	ld.global.f32 	%f13, [%rd16];
	add.s64 	%rd17, %rd15, %rd11;
	ld.global.f32 	%f14, [%rd17];
	add.f32 	%f15, %f13, %f14;
	st.global.f32 	[%rd17], %f15;
	add.s32 	%r29, %r26, %r29;
	setp.lt.s32 	%p6, %r29, %r12;
	@%p6 bra 	$L__BB4_6;
$L__BB4_7:
	ret;

}


// ===== COMPILED SASS (sm_100) =====

	.target	sm_100

	.elftype	@"ET_EXEC"


//--------------------- .note.nv.tkinfo           --------------------------
	.section	.note.nv.tkinfo,"",@"SHT_NOTE"
	.sectionflags	@"SHF_NOTE_NV_TKINFO"
	.tkinfo
        /*0018*/ 	.word	0x00000002
        /*0030*/ 	.string	""
        /*0030*/ 	.string	"ptxas"
        /*0030*/ 	.string	"Cuda compilation tools, release 13.0, V13.0.88"
        /*0030*/ 	.string	"Build cuda_13.0.r13.0/compiler.36424714_0"
        /*0030*/ 	.string	"-arch sm_100 -m 64 "



//--------------------- .note.nv.cuinfo           --------------------------
	.section	.note.nv.cuinfo,"",@"SHT_NOTE"
	.sectionflags	@"SHF_NOTE_NV_CUINFO"
        /*0018*/ 	.short	0x0002
        /*001a*/ 	.short	0x0064
        /*001c*/ 	.short	0x0082
	.zero		2


//--------------------- .nv.info                  --------------------------
	.section	.nv.info,"",@"SHT_CUDA_INFO"
	.align	4


	//----- nvinfo : EIATTR_REGCOUNT
	.align		4
        /*0000*/ 	.byte	0x04, 0x2f
        /*0002*/ 	.short	(.L_1 - .L_0)
	.align		4
.L_0:
        /*0004*/ 	.word	index@(sum)
        /*0008*/ 	.word	0x00000014


	//----- nvinfo : EIATTR_FRAME_SIZE
	.align		4
.L_1:
        /*000c*/ 	.byte	0x04, 0x11
        /*000e*/ 	.short	(.L_3 - .L_2)
	.align		4
.L_2:
        /*0010*/ 	.word	index@(sum)
        /*0014*/ 	.word	0x00000000


	//----- nvinfo : EIATTR_REGCOUNT
	.align		4
.L_3:
        /*0018*/ 	.byte	0x04, 0x2f
        /*001a*/ 	.short	(.L_5 - .L_4)
	.align		4
.L_4:
        /*001c*/ 	.word	index@(mm_kernel)
        /*0020*/ 	.word	0x00000020


	//----- nvinfo : EIATTR_FRAME_SIZE
	.align		4
.L_5:
        /*0024*/ 	.byte	0x04, 0x11
        /*0026*/ 	.short	(.L_7 - .L_6)
	.align		4
.L_6:
        /*0028*/ 	.word	index@(mm_kernel)
        /*002c*/ 	.word	0x00000000


	//----- nvinfo : EIATTR_REGCOUNT
	.align		4
.L_7:
        /*0030*/ 	.byte	0x04, 0x2f
        /*0032*/ 	.short	(.L_9 - .L_8)
	.align		4
.L_8:
        /*0034*/ 	.word	index@(mm_noshared)
        /*0038*/ 	.word	0x00000028


	//----- nvinfo : EIATTR_FRAME_SIZE
	.align		4
.L_9:
        /*003c*/ 	.byte	0x04, 0x11
        /*003e*/ 	.short	(.L_11 - .L_10)
	.align		4
.L_10:
        /*0040*/ 	.word	index@(mm_noshared)
        /*0044*/ 	.word	0x00000000


	//----- nvinfo : EIATTR_REGCOUNT
	.align		4
.L_11:
        /*0048*/ 	.byte	0x04, 0x2f
        /*004a*/ 	.short	(.L_13 - .L_12)
	.align		4
.L_12:
        /*004c*/ 	.word	index@(_Z6MatMulPfS_S_iiiiii)
        /*0050*/ 	.word	0x00000020


	//----- nvinfo : EIATTR_FRAME_SIZE
	.align		4
.L_13:
        /*0054*/ 	.byte	0x04, 0x11
        /*0056*/ 	.short	(.L_15 - .L_14)
	.align		4
.L_14:
        /*0058*/ 	.word	index@(_Z6MatMulPfS_S_iiiiii)
        /*005c*/ 	.word	0x00000000


	//----- nvinfo : EIATTR_REGCOUNT
	.align		4
.L_15:
        /*0060*/ 	.byte	0x04, 0x2f
        /*0062*/ 	.short	(.L_17 - .L_16)
	.align		4
.L_16:
        /*0064*/ 	.word	index@(_Z3addiPfS_)
        /*0068*/ 	.word	0x00000018


	//----- nvinfo : EIATTR_FRAME_SIZE
	.align		4
.L_17:
        /*006c*/ 	.byte	0x04, 0x11
        /*006e*/ 	.short	(.L_19 - .L_18)
	.align		4
.L_18:
        /*0070*/ 	.word	index@(_Z3addiPfS_)
        /*0074*/ 	.word	0x00000000


	//----- nvinfo : EIATTR_MIN_STACK_SIZE
	.align		4
.L_19:
        /*0078*/ 	.byte	0x04, 0x12
        /*007a*/ 	.short	(.L_21 - .L_20)
	.align		4
.L_20:
        /*007c*/ 	.word	index@(_Z3addiPfS_)
        /*0080*/ 	.word	0x00000000


	//----- nvinfo : EIATTR_MIN_STACK_SIZE
	.align		4
.L_21:
        /*0084*/ 	.byte	0x04, 0x12
        /*0086*/ 	.short	(.L_23 - .L_22)
	.align		4
.L_22:
        /*0088*/ 	.word	index@(_Z6MatMulPfS_S_iiiiii)
        /*008c*/ 	.word	0x00000000


	//----- nvinfo : EIATTR_MIN_STACK_SIZE
	.align		4
.L_23:
        /*0090*/ 	.byte	0x04, 0x12
        /*0092*/ 	.short	(.L_25 - .L_24)
	.align		4
.L_24:
        /*0094*/ 	.word	index@(mm_noshared)
        /*0098*/ 	.word	0x00000000


	//----- nvinfo : EIATTR_MIN_STACK_SIZE
	.align		4
.L_25:
        /*009c*/ 	.byte	0x04, 0x12
        /*009e*/ 	.short	(.L_27 - .L_26)
	.align		4
.L_26:
        /*00a0*/ 	.word	index@(mm_kernel)
        /*00a4*/ 	.word	0x00000000


	//----- nvinfo : EIATTR_MIN_STACK_SIZE
	.align		4
.L_27:
        /*00a8*/ 	.byte	0x04, 0x12
        /*00aa*/ 	.short	(.L_29 - .L_28)
	.align		4
.L_28:
        /*00ac*/ 	.word	index@(sum)
        /*00b0*/ 	.word	0x00000000
.L_29:


//--------------------- .nv.compat                --------------------------
	.section	.nv.compat,"",@"SHT_CUDA_COMPAT_INFO"
	.align	4
        /*0000*/ 	.byte	0x02, 0x09, 0x00, 0x00, 0x02, 0x02, 0x01, 0x00, 0x02, 0x05, 0x05, 0x00, 0x03, 0x07, 0x01, 0x01
        /*0010*/ 	.byte	0x02, 0x03, 0x00, 0x00, 0x02, 0x06, 0x01, 0x00, 0x04, 0x0b, 0x08, 0x00, 0x09, 0x00, 0x00, 0x00
        /*0020*/ 	.byte	0x00, 0x00, 0x00, 0x00


//--------------------- .nv.info._Z3addiPfS_      --------------------------
	.section	.nv.info._Z3addiPfS_,"",@"SHT_CUDA_INFO"
	.sectionflags	@""
	.align	4


	//----- nvinfo : EIATTR_CUDA_API_VERSION
	.align		4
        /*0000*/ 	.byte	0x04, 0x37
        /*0002*/ 	.short	(.L_31 - .L_30)
.L_30:
        /*0004*/ 	.word	0x00000082


	//----- nvinfo : EIATTR_KPARAM_INFO
	.align		4
.L_31:
        /*0008*/ 	.byte	0x04, 0x17
        /*000a*/ 	.short	(.L_33 - .L_32)
.L_32:
        /*000c*/ 	.word	0x00000000
        /*0010*/ 	.short	0x0002
        /*0012*/ 	.short	0x0010
        /*0014*/ 	.byte	0x00, 0xf5, 0x21, 0x00


	//----- nvinfo : EIATTR_KPARAM_INFO
	.align		4
.L_33:
        /*0018*/ 	.byte	0x04, 0x17
        /*001a*/ 	.short	(.L_35 - .L_34)
.L_34:
        /*001c*/ 	.word	0x00000000
        /*0020*/ 	.short	0x0001
        /*0022*/ 	.short	0x0008
        /*0024*/ 	.byte	0x00, 0xf5, 0x21, 0x00


	//----- nvinfo : EIATTR_KPARAM_INFO
	.align		4
.L_35:
        /*0028*/ 	.byte	0x04, 0x17
        /*002a*/ 	.short	(.L_37 - .L_36)
.L_36:
        /*002c*/ 	.word	0x00000000
        /*0030*/ 	.short	0x0000
        /*0032*/ 	.short	0x0000
        /*0034*/ 	.byte	0x00, 0xf0, 0x11, 0x00


	//----- nvinfo : EIATTR_SPARSE_MMA_MASK
	.align		4
.L_37:
        /*0038*/ 	.byte	0x03, 0x50
        /*003a*/ 	.short	0x0000


	//----- nvinfo : EIATTR_MAXREG_COUNT
	.align		4
        /*003c*/ 	.byte	0x03, 0x1b
        /*003e*/ 	.short	0x00ff


	//----- nvinfo : EIATTR_MERCURY_ISA_VERSION
	.align		4
        /*0040*/ 	.byte	0x03, 0x5f
        /*0042*/ 	.short	0x0101


	//----- nvinfo : EIATTR_VRC_CTA_INIT_COUNT
	.align		4
        /*0044*/ 	.byte	0x02, 0x4a
	.zero		1
	.zero		1


	//----- nvinfo : EIATTR_EXIT_INSTR_OFFSETS
	.align		4
        /*0048*/ 	.byte	0x04, 0x1c
        /*004a*/ 	.short	(.L_39 - .L_38)


	//   ....[0]....
.L_38:
        /*004c*/ 	.word	0x00000090


	//   ....[1]....
        /*0050*/ 	.word	0x00000380


	//   ....[2]....
        /*0054*/ 	.word	0x00000560


	//----- nvinfo : EIATTR_CRS_STACK_SIZE
	.align		4
.L_39:
        /*0058*/ 	.byte	0x04, 0x1e
        /*005a*/ 	.short	(.L_41 - .L_40)
.L_40:
        /*005c*/ 	.word	0x00000000


	//----- nvinfo : EIATTR_CBANK_PARAM_SIZE
	.align		4
.L_41:
        /*0060*/ 	.byte	0x03, 0x19
        /*0062*/ 	.short	0x0018


	//----- nvinfo : EIATTR_PARAM_CBANK
	.align		4
        /*0064*/ 	.byte	0x04, 0x0a
        /*0066*/ 	.short	(.L_43 - .L_42)
	.align		4
.L_42:
        /*0068*/ 	.word	index@(.nv.constant0._Z3addiPfS_)
        /*006c*/ 	.short	0x0380
        /*006e*/ 	.short	0x0018


	//----- nvinfo : EIATTR_SW_WAR
	.align		4
.L_43:
        /*0070*/ 	.byte	0x04, 0x36
        /*0072*/ 	.short	(.L_45 - .L_44)
.L_44:
        /*0074*/ 	.word	0x00000008
.L_45:


//--------------------- .nv.info._Z6MatMulPfS_S_iiiiii --------------------------
	.section	.nv.info._Z6MatMulPfS_S_iiiiii,"",@"SHT_CUDA_INFO"
	.sectionflags	@""
	.align	4


	//----- nvinfo : EIATTR_CUDA_API_VERSION
	.align		4
        /*0000*/ 	.byte	0x04, 0x37
        /*0002*/ 	.short	(.L_47 - .L_46)
.L_46:
        /*0004*/ 	.word	0x00000082


	//----- nvinfo : EIATTR_KPARAM_INFO
	.align		4
.L_47:
        /*0008*/ 	.byte	0x04, 0x17
        /*000a*/ 	.short	(.L_49 - .L_48)
.L_48:
        /*000c*/ 	.word	0x00000000
        /*0010*/ 	.short	0x0008
        /*0012*/ 	.short	0x002c
        /*0014*/ 	.byte	0x00, 0xf0, 0x11, 0x00


	//----- nvinfo : EIATTR_KPARAM_INFO
	.align		4
.L_49:
        /*0018*/ 	.byte	0x04, 0x17
        /*001a*/ 	.short	(.L_51 - .L_50)
.L_50:
        /*001c*/ 	.word	0x00000000
        /*0020*/ 	.short	0x0007
        /*0022*/ 	.short	0x0028
        /*0024*/ 	.byte	0x00, 0xf0, 0x11, 0x00


	//----- nvinfo : EIATTR_KPARAM_INFO
	.align		4
.L_51:
        /*0028*/ 	.byte	0x04, 0x17
        /*002a*/ 	.short	(.L_53 - .L_52)
.L_52:
        /*002c*/ 	.word	0x00000000
        /*0030*/ 	.short	0x0006
        /*0032*/ 	.short	0x0024
        /*0034*/ 	.byte	0x00, 0xf0, 0x11, 0x00


	//----- nvinfo : EIATTR_KPARAM_INFO
	.align		4
.L_53:
        /*0038*/ 	.byte	0x04, 0x17
        /*003a*/ 	.short	(.L_55 - .L_54)
.L_54:
        /*003c*/ 	.word	0x00000000
        /*0040*/ 	.short	0x0005
        /*0042*/ 	.short	0x0020
        /*0044*/ 	.byte	0x00, 0xf0, 0x11, 0x00


	//----- nvinfo : EIATTR_KPARAM_INFO
	.align		4
.L_55:
        /*0048*/ 	.byte	0x04, 0x17
        /*004a*/ 	.short	(.L_57 - .L_56)
.L_56:
        /*004c*/ 	.word	0x00000000
        /*0050*/ 	.short	0x0004
        /*0052*/ 	.short	0x001c
        /*0054*/ 	.byte	0x00, 0xf0, 0x11, 0x00


	//----- nvinfo : EIATTR_KPARAM_INFO
	.align		4
.L_57:
        /*0058*/ 	.byte	0x04, 0x17
        /*005a*/ 	.short	(.L_59 - .L_58)
.L_58:
        /*005c*/ 	.word	0x00000000
        /*0060*/ 	.short	0x0003
        /*0062*/ 	.short	0x0018
        /*0064*/ 	.byte	0x00, 0xf0, 0x11, 0x00


	//----- nvinfo : EIATTR_KPARAM_INFO
	.align		4
.L_59:
        /*0068*/ 	.byte	0x04, 0x17
        /*006a*/ 	.short	(.L_61 - .L_60)
.L_60:
        /*006c*/ 	.word	0x00000000
        /*0070*/ 	.short	0x0002
        /*0072*/ 	.short	0x0010
        /*0074*/ 	.byte	0x00, 0xf5, 0x21, 0x00


	//----- nvinfo : EIATTR_KPARAM_INFO
	.align		4
.L_61:
        /*0078*/ 	.byte	0x04, 0x17
        /*007a*/ 	.short	(.L_63 - .L_62)
.L_62:
        /*007c*/ 	.word	0x00000000
        /*0080*/ 	.short	0x0001
        /*0082*/ 	.short	0x0008
        /*0084*/ 	.byte	0x00, 0xf5, 0x21, 0x00


	//----- nvinfo : EIATTR_KPARAM_INFO
	.align		4
.L_63:
        /*0088*/ 	.byte	0x04, 0x17
        /*008a*/ 	.short	(.L_65 - .L_64)
.L_64:
        /*008c*/ 	.word	0x00000000
        /*0090*/ 	.short	0x0000
        /*0092*/ 	.short	0x0000
        /*0094*/ 	.byte	0x00, 0xf5, 0x21, 0x00


	//----- nvinfo : EIATTR_SPARSE_MMA_MASK
	.align		4
.L_65:
        /*0098*/ 	.byte	0x03, 0x50
        /*009a*/ 	.short	0x0000


	//----- nvinfo : EIATTR_MAXREG_COUNT
	.align		4
        /*009c*/ 	.byte	0x03, 0x1b
        /*009e*/ 	.short	0x00ff


	//----- nvinfo : EIATTR_NUM_BARRIERS
	.align		4
        /*00a0*/ 	.byte	0x02, 0x4c
        /*00a2*/ 	.byte	0x01
	.zero		1


	//----- nvinfo : EIATTR_MERCURY_ISA_VERSION
	.align		4
        /*00a4*/ 	.byte	0x03, 0x5f
        /*00a6*/ 	.short	0x0101


	//----- nvinfo : EIATTR_VRC_CTA_INIT_COUNT
	.align		4
        /*00a8*/ 	.byte	0x02, 0x4a
	.zero		1
	.zero		1


	//----- nvinfo : EIATTR_EXIT_INSTR_OFFSETS
	.align		4
        /*00ac*/ 	.byte	0x04, 0x1c
        /*00ae*/ 	.short	(.L_67 - .L_66)


	//   ....[0]....
.L_66:
        /*00b0*/ 	.word	0x00000600


	//   ....[1]....
        /*00b4*/ 	.word	0x00000690


	//----- nvinfo : EIATTR_CBANK_PARAM_SIZE
	.align		4
.L_67:
        /*00b8*/ 	.byte	0x03, 0x19
        /*00ba*/ 	.short	0x0030


	//----- nvinfo : EIATTR_PARAM_CBANK
	.align		4
        /*00bc*/ 	.byte	0x04, 0x0a
        /*00be*/ 	.short	(.L_69 - .L_68)
	.align		4
.L_68:
        /*00c0*/ 	.word	index@(.nv.constant0._Z6MatMulPfS_S_iiiiii)
        /*00c4*/ 	.short	0x0380
        /*00c6*/ 	.short	0x0030


	//----- nvinfo : EIATTR_SW_WAR
	.align		4
.L_69:
        /*00c8*/ 	.byte	0x04, 0x36
        /*00ca*/ 	.short	(.L_71 - .L_70)
.L_70:
        /*00cc*/ 	.word	0x00000008
.L_71:


//--------------------- .nv.info.mm_noshared      --------------------------
	.section	.nv.info.mm_noshared,"",@"SHT_CUDA_INFO"
	.sectionflags	@""
	.align	4


	//----- nvinfo : EIATTR_CUDA_API_VERSION
	.align		4
        /*0000*/ 	.byte	0x04, 0x37
        /*0002*/ 	.short	(.L_73 - .L_72)
.L_72:
        /*0004*/ 	.word	0x00000082


	//----- nvinfo : EIATTR_KPARAM_INFO
	.align		4
.L_73:
        /*0008*/ 	.byte	0x04, 0x17
        /*000a*/ 	.short	(.L_75 - .L_74)
.L_74:
        /*000c*/ 	.word	0x00000000
        /*0010*/ 	.short	0x0008
        /*0012*/ 	.short	0x002c
        /*0014*/ 	.byte	0x00, 0xf0, 0x11, 0x00


	//----- nvinfo : EIATTR_KPARAM_INFO
	.align		4
.L_75:
        /*0018*/ 	.byte	0x04, 0x17
        /*001a*/ 	.short	(.L_77 - .L_76)
.L_76:
        /*001c*/ 	.word	0x00000000
        /*0020*/ 	.short	0x0007
        /*0022*/ 	.short	0x0028
        /*0024*/ 	.byte	0x00, 0xf0, 0x11, 0x00


	//----- nvinfo : EIATTR_KPARAM_INFO
	.align		4
.L_77:
        /*0028*/ 	.byte	0x04, 0x17
        /*002a*/ 	.short	(.L_79 - .L_78)
.L_78:
        /*002c*/ 	.word	0x00000000
        /*0030*/ 	.short	0x0006
        /*0032*/ 	.short	0x0024
        /*0034*/ 	.byte	0x00, 0xf0, 0x11, 0x00


	//----- nvinfo : EIATTR_KPARAM_INFO
	.align		4
.L_79:
        /*0038*/ 	.byte	0x04, 0x17
        /*003a*/ 	.short	(.L_81 - .L_80)
.L_80:
        /*003c*/ 	.word	0x00000000
        /*0040*/ 	.short	0x0005
        /*0042*/ 	.short	0x0020
        /*0044*/ 	.byte	0x00, 0xf0, 0x11, 0x00


	//----- nvinfo : EIATTR_KPARAM_INFO
	.align		4
.L_81:
        /*0048*/ 	.byte	0x04, 0x17
        /*004a*/ 	.short	(.L_83 - .L_82)
.L_82:
        /*004c*/ 	.word	0x00000000
        /*0050*/ 	.short	0x0004
        /*0052*/ 	.short	0x001c
        /*0054*/ 	.byte	0x00, 0xf0, 0x11, 0x00


	//----- nvinfo : EIATTR_KPARAM_INFO
	.align		4
.L_83:
        /*0058*/ 	.byte	0x04, 0x17
        /*005a*/ 	.short	(.L_85 - .L_84)
.L_84:
        /*005c*/ 	.word	0x00000000
        /*0060*/ 	.short	0x0003
        /*0062*/ 	.short	0x0018
        /*0064*/ 	.byte	0x00, 0xf0, 0x11, 0x00


	//----- nvinfo : EIATTR_KPARAM_INFO
	.align		4
.L_85:
        /*0068*/ 	.byte	0x04, 0x17
        /*006a*/ 	.short	(.L_87 - .L_86)
.L_86:
        /*006c*/ 	.word	0x00000000
        /*0070*/ 	.short	0x0002
        /*0072*/ 	.short	0x0010
        /*0074*/ 	.byte	0x00, 0xf5, 0x21, 0x00


	//----- nvinfo : EIATTR_KPARAM_INFO
	.align		4
.L_87:
        /*0078*/ 	.byte	0x04, 0x17
        /*007a*/ 	.short	(.L_89 - .L_88)
.L_88:
        /*007c*/ 	.word	0x00000000
        /*0080*/ 	.short	0x0001
        /*0082*/ 	.short	0x0008
        /*0084*/ 	.byte	0x00, 0xf5, 0x21, 0x00


	//----- nvinfo : EIATTR_KPARAM_INFO
	.align		4
.L_89:
        /*0088*/ 	.byte	0x04, 0x17
        /*008a*/ 	.short	(.L_91 - .L_90)
.L_90:
        /*008c*/ 	.word	0x00000000
        /*0090*/ 	.short	0x0000
        /*0092*/ 	.short	0x0000
        /*0094*/ 	.byte	0x00, 0xf5, 0x21, 0x00


	//----- nvinfo : EIATTR_SPARSE_MMA_MASK
	.align		4
.L_91:
        /*0098*/ 	.byte	0x03, 0x50
        /*009a*/ 	.short	0x0000


	//----- nvinfo : EIATTR_MAXREG_COUNT
	.align		4
        /*009c*/ 	.byte	0x03, 0x1b
        /*009e*/ 	.short	0x00ff


	//----- nvinfo : EIATTR_MERCURY_ISA_VERSION
	.align		4
        /*00a0*/ 	.byte	0x03, 0x5f
        /*00a2*/ 	.short	0x0101


	//----- nvinfo : EIATTR_VRC_CTA_INIT_COUNT
	.align		4
        /*00a4*/ 	.byte	0x02, 0x4a
	.zero		1
	.zero		1


	//----- nvinfo : EIATTR_EXIT_INSTR_OFFSETS
	.align		4
        /*00a8*/ 	.byte	0x04, 0x1c
        /*00aa*/ 	.short	(.L_93 - .L_92)


	//   ....[0]....
.L_92:
        /*00ac*/ 	.word	0x00000d30


	//   ....[1]....
        /*00b0*/ 	.word	0x00000dd0


	//----- nvinfo : EIATTR_CBANK_PARAM_SIZE
	.align		4
.L_93:
        /*00b4*/ 	.byte	0x03, 0x19
        /*00b6*/ 	.short	0x0030


	//----- nvinfo : EIATTR_PARAM_CBANK
	.align		4
        /*00b8*/ 	.byte	0x04, 0x0a
        /*00ba*/ 	.short	(.L_95 - .L_94)
	.align		4
.L_94:
        /*00bc*/ 	.word	index@(.nv.constant0.mm_noshared)
        /*00c0*/ 	.short	0x0380
        /*00c2*/ 	.short	0x0030


	//----- nvinfo : EIATTR_SW_WAR
	.align		4
.L_95:
        /*00c4*/ 	.byte	0x04, 0x36
        /*00c6*/ 	.short	(.L_97 - .L_96)
.L_96:
        /*00c8*/ 	.word	0x00000008
.L_97:


//--------------------- .nv.info.mm_kernel        --------------------------
	.section	.nv.info.mm_kernel,"",@"SHT_CUDA_INFO"
	.sectionflags	@""
	.align	4


	//----- nvinfo : EIATTR_CUDA_API_VERSION
	.align		4
        /*0000*/ 	.byte	0x04, 0x37
        /*0002*/ 	.short	(.L_99 - .L_98)
.L_98:
        /*0004*/ 	.word	0x00000082


	//----- nvinfo : EIATTR_KPARAM_INFO
	.align		4
.L_99:
        /*0008*/ 	.byte	0x04, 0x17
        /*000a*/ 	.short	(.L_101 - .L_100)
.L_100:
        /*000c*/ 	.word	0x00000000
        /*0010*/ 	.short	0x0003
        /*0012*/ 	.short	0x0018
        /*0014*/ 	.byte	0x00, 0xf0, 0x11, 0x00


	//----- nvinfo : EIATTR_KPARAM_INFO
	.align		4
.L_101:
        /*0018*/ 	.byte	0x04, 0x17
        /*001a*/ 	.short	(.L_103 - .L_102)
.L_102:
        /*001c*/ 	.word	0x00000000
        /*0020*/ 	.short	0x0002
        /*0022*/ 	.short	0x0010
        /*0024*/ 	.byte	0x00, 0xf5, 0x21, 0x00


	//----- nvinfo : EIATTR_KPARAM_INFO
	.align		4
.L_103:
        /*0028*/ 	.byte	0x04, 0x17
        /*002a*/ 	.short	(.L_105 - .L_104)
.L_104:
        /*002c*/ 	.word	0x00000000
        /*0030*/ 	.short	0x0001
        /*0032*/ 	.short	0x0008
        /*0034*/ 	.byte	0x00, 0xf5, 0x21, 0x00


	//----- nvinfo : EIATTR_KPARAM_INFO
	.align		4
.L_105:
        /*0038*/ 	.byte	0x04, 0x17
        /*003a*/ 	.short	(.L_107 - .L_106)
.L_106:
        /*003c*/ 	.word	0x00000000
        /*0040*/ 	.short	0x0000
        /*0042*/ 	.short	0x0000
        /*0044*/ 	.byte	0x00, 0xf5, 0x21, 0x00


	//----- nvinfo : EIATTR_SPARSE_MMA_MASK
	.align		4
.L_107:
        /*0048*/ 	.byte	0x03, 0x50
        /*004a*/ 	.short	0x0000


	//----- nvinfo : EIATTR_MAXREG_COUNT
	.align		4
        /*004c*/ 	.byte	0x03, 0x1b
        /*004e*/ 	.short	0x00ff


	//----- nvinfo : EIATTR_MERCURY_ISA_VERSION
	.align		4
        /*0050*/ 	.byte	0x03, 0x5f
        /*0052*/ 	.short	0x0101


	//----- nvinfo : EIATTR_VRC_CTA_INIT_COUNT
	.align		4
        /*0054*/ 	.byte	0x02, 0x4a
	.zero		1
	.zero		1


	//----- nvinfo : EIATTR_EXIT_INSTR_OFFSETS
	.align		4
        /*0058*/ 	.byte	0x04, 0x1c
        /*005a*/ 	.short	(.L_109 - .L_108)


	//   ....[0]....
.L_108:
        /*005c*/ 	.word	0x00000070


	//   ....[1]....
        /*0060*/ 	.word	0x00000230


	//   ....[2]....
        /*0064*/ 	.word	0x00000a40


	//----- nvinfo : EIATTR_CRS_STACK_SIZE
	.align		4
.L_109:
        /*0068*/ 	.byte	0x04, 0x1e
        /*006a*/ 	.short	(.L_111 - .L_110)
.L_110:
        /*006c*/ 	.word	0x00000000


	//----- nvinfo : EIATTR_CBANK_PARAM_SIZE
	.align		4
.L_111:
        /*0070*/ 	.byte	0x03, 0x19
        /*0072*/ 	.short	0x001c


	//----- nvinfo : EIATTR_PARAM_CBANK
	.align		4
        /*0074*/ 	.byte	0x04, 0x0a
        /*0076*/ 	.short	(.L_113 - .L_112)
	.align		4
.L_112:
        /*0078*/ 	.word	index@(.nv.constant0.mm_kernel)
        /*007c*/ 	.short	0x0380
        /*007e*/ 	.short	0x001c


	//----- nvinfo : EIATTR_SW_WAR
	.align		4
.L_113:
        /*0080*/ 	.byte	0x04, 0x36
        /*0082*/ 	.short	(.L_115 - .L_114)
.L_114:
        /*0084*/ 	.word	0x00000008
.L_115:


//--------------------- .nv.info.sum              --------------------------
	.section	.nv.info.sum,"",@"SHT_CUDA_INFO"
	.sectionflags	@""
	.align	4


	//----- nvinfo : EIATTR_CUDA_API_VERSION
	.align		4
        /*0000*/ 	.byte	0x04, 0x37
        /*0002*/ 	.short	(.L_117 - .L_116)
.L_116:
        /*0004*/ 	.word	0x00000082


	//----- nvinfo : EIATTR_KPARAM_INFO
	.align		4
.L_117:
        /*0008*/ 	.byte	0x04, 0x17
        /*000a*/ 	.short	(.L_119 - .L_118)
.L_118:
        /*000c*/ 	.word	0x00000000
        /*0010*/ 	.short	0x0003
        /*0012*/ 	.short	0x0018
        /*0014*/ 	.byte	0x00, 0xf0, 0x11, 0x00


	//----- nvinfo : EIATTR_KPARAM_INFO
	.align		4
.L_119:
        /*0018*/ 	.byte	0x04, 0x17
        /*001a*/ 	.short	(.L_121 - .L_120)
.L_120:
        /*001c*/ 	.word	0x00000000
        /*0020*/ 	.short	0x0002
        /*0022*/ 	.short	0x0010
        /*0024*/ 	.byte	0x00, 0xf5, 0x21, 0x00


	//----- nvinfo : EIATTR_KPARAM_INFO
	.align		4
.L_121:
        /*0028*/ 	.byte	0x04, 0x17
        /*002a*/ 	.short	(.L_123 - .L_122)
.L_122:
        /*002c*/ 	.word	0x00000000
        /*0030*/ 	.short	0x0001
        /*0032*/ 	.short	0x0008
        /*0034*/ 	.byte	0x00, 0xf5, 0x21, 0x00


	//----- nvinfo : EIATTR_KPARAM_INFO
	.align		4
.L_123:
        /*0038*/ 	.byte	0x04, 0x17
        /*003a*/ 	.short	(.L_125 - .L_124)
.L_124:
        /*003c*/ 	.word	0x00000000
        /*0040*/ 	.short	0x0000
        /*0042*/ 	.short	0x0000
        /*0044*/ 	.byte	0x00, 0xf5, 0x21, 0x00


	//----- nvinfo : EIATTR_SPARSE_MMA_MASK
	.align		4
.L_125:
        /*0048*/ 	.byte	0x03, 0x50
        /*004a*/ 	.short	0x0000


	//----- nvinfo : EIATTR_MAXREG_COUNT
	.align		4
        /*004c*/ 	.byte	0x03, 0x1b
        /*004e*/ 	.short	0x00ff


	//----- nvinfo : EIATTR_MERCURY_ISA_VERSION
	.align		4
        /*0050*/ 	.byte	0x03, 0x5f
        /*0052*/ 	.short	0x0101


	//----- nvinfo : EIATTR_VRC_CTA_INIT_COUNT
	.align		4
        /*0054*/ 	.byte	0x02, 0x4a
	.zero		1
	.zero		1


	//----- nvinfo : EIATTR_EXIT_INSTR_OFFSETS
	.align		4
        /*0058*/ 	.byte	0x04, 0x1c
        /*005a*/ 	.short	(.L_127 - .L_126)


	//   ....[0]....
.L_126:
        /*005c*/ 	.word	0x00000070


	//   ....[1]....
        /*0060*/ 	.word	0x00000180


	//----- nvinfo : EIATTR_CRS_STACK_SIZE
	.align		4
.L_127:
        /*0064*/ 	.byte	0x04, 0x1e
        /*0066*/ 	.short	(.L_129 - .L_128)
.L_128:
        /*0068*/ 	.word	0x00000000


	//----- nvinfo : EIATTR_CBANK_PARAM_SIZE
	.align		4
.L_129:
        /*006c*/ 	.byte	0x03, 0x19
        /*006e*/ 	.short	0x001c


	//----- nvinfo : EIATTR_PARAM_CBANK
	.align		4
        /*0070*/ 	.byte	0x04, 0x0a
        /*0072*/ 	.short	(.L_131 - .L_130)
	.align		4
.L_130:
        /*0074*/ 	.word	index@(.nv.constant0.sum)
        /*0078*/ 	.short	0x0380
        /*007a*/ 	.short	0x001c


	//----- nvinfo : EIATTR_SW_WAR
	.align		4
.L_131:
        /*007c*/ 	.byte	0x04, 0x36
        /*007e*/ 	.short	(.L_133 - .L_132)
.L_132:
        /*0080*/ 	.word	0x00000008
.L_133:


//--------------------- .nv.callgraph             --------------------------
	.section	.nv.callgraph,"",@"SHT_CUDA_CALLGRAPH"
	.align	4
	.sectionentsize	8
	.align		4
        /*0000*/ 	.word	0x00000000
	.align		4
        /*0004*/ 	.word	0xffffffff
	.align		4
        /*0008*/ 	.word	0x00000000
	.align		4
        /*000c*/ 	.word	0xfffffffe
	.align		4
        /*0010*/ 	.word	0x00000000
	.align		4
        /*0014*/ 	.word	0xfffffffd
	.align		4
        /*0018*/ 	.word	0x00000000
	.align		4
        /*001c*/ 	.word	0xfffffffc


//--------------------- .text._Z3addiPfS_         --------------------------
	.section	.text._Z3addiPfS_,"ax",@progbits
	.align	128
        .global         _Z3addiPfS_
        .type           _Z3addiPfS_,@function
        .size           _Z3addiPfS_,(.L_x_27 - _Z3addiPfS_)
        .other          _Z3addiPfS_,@"STO_CUDA_ENTRY STV_DEFAULT"
_Z3addiPfS_:
.text._Z3addiPfS_:
[----:B------:R-:W-:Y:S01]  /*0000*/  LDC R1, c[0x0][0x37c] ;  /* 0x0000df00ff017b82 */ /* 0x000fe20000000800 */
[----:B------:R-:W0:Y:S07]  /*0010*/  S2R R3, SR_TID.X ;  /* 0x0000000000037919 */ /* 0x000e2e0000002100 */
[----:B------:R-:W0:Y:S01]  /*0020*/  S2UR UR4, SR_CTAID.X ;  /* 0x00000000000479c3 */ /* 0x000e220000002500 */
[----:B------:R-:W1:Y:S07]  /*0030*/  LDCU UR6, c[0x0][0x380] ;  /* 0x00007000ff0677ac */ /* 0x000e6e0008000800 */
[----:B------:R-:W0:Y:S01]  /*0040*/  LDC R0, c[0x0][0x360] ;  /* 0x0000d800ff007b82 */ /* 0x000e220000000800 */
[----:B------:R-:W2:Y:S01]  /*0050*/  LDCU UR5, c[0x0][0x370] ;  /* 0x00006e00ff0577ac */ /* 0x000ea20008000800 */
[----:B0-----:R-:W-:-:S02]  /*0060*/  IMAD R3, R0, UR4, R3 ;  /* 0x0000000400037c24 */ /* 0x001fc4000f8e0203 */
[----:B--2---:R-:W-:-:S03]  /*0070*/  IMAD R0, R0, UR5, RZ ;  /* 0x0000000500007c24 */ /* 0x004fc6000f8e02ff */
[----:B-1----:R-:W-:-:S13]  /*0080*/  ISETP.GE.AND P0, PT, R3, UR6, PT ;  /* 0x0000000603007c0c */ /* 0x002fda000bf06270 */
[----:B------:R-:W-:Y:S05]  /*0090*/  @P0 EXIT ;  /* 0x000000000000094d */ /* 0x000fea0003800000 */
[----:B------:R-:W0:Y:S01]  /*00a0*/  I2F.U32.RP R8, R0 ;  /* 0x0000000000087306 */ /* 0x000e220000209000 */
[C---:B------:R-:W-:Y:S01]  /*00b0*/  IMAD.IADD R2, R0.reuse, 0x1, R3 ;  /* 0x0000000100027824 */ /* 0x040fe200078e0203 */
[----:B------:R-:W-:Y:S01]  /*00c0*/  IADD3 R9, PT, PT, RZ, -R0, RZ ;  /* 0x80000000ff097210 */ /* 0x000fe20007ffe0ff */
[----:B------:R-:W1:Y:S01]  /*00d0*/  LDCU.64 UR4, c[0x0][0x358] ;  /* 0x00006b00ff0477ac */ /* 0x000e620008000a00 */
[----:B------:R-:W-:Y:S01]  /*00e0*/  ISETP.NE.U32.AND P2, PT, R0, RZ, PT ;  /* 0x000000ff0000720c */ /* 0x000fe20003f45070 */
[----:B------:R-:W-:Y:S01]  /*00f0*/  BSSY.RECONVERGENT B0, `(.L_x_0) ;  /* 0x0000028000007945 */ /* 0x000fe20003800200 */
[C---:B------:R-:W-:Y:S02]  /*0100*/  ISETP.GE.AND P0, PT, R2.reuse, UR6, PT ;  /* 0x0000000602007c0c */ /* 0x040fe4000bf06270 */
[----:B------:R-:W-:Y:S02]  /*0110*/  VIMNMX R7, PT, PT, R2, UR6, !PT ;  /* 0x0000000602077c48 */ /* 0x000fe4000ffe0100 */
[----:B------:R-:W-:-:S04]  /*0120*/  SEL R6, RZ, 0x1, P0 ;  /* 0x00000001ff067807 */ /* 0x000fc80000000000 */
[----:B------:R-:W-:Y:S01]  /*0130*/  IADD3 R7, PT, PT, R7, -R2, -R6 ;  /* 0x8000000207077210 */ /* 0x000fe20007ffe806 */
[----:B0-----:R-:W0:Y:S02]  /*0140*/  MUFU.RCP R8, R8 ;  /* 0x0000000800087308 */ /* 0x001e240000001000 */
[----:B0-----:R-:W-:-:S06]  /*0150*/  IADD3 R4, PT, PT, R8, 0xffffffe, RZ ;  /* 0x0ffffffe08047810 */ /* 0x001fcc0007ffe0ff */
[----:B------:R0:W2:Y:S02]  /*0160*/  F2I.FTZ.U32.TRUNC.NTZ R5, R4 ;  /* 0x0000000400057305 */ /* 0x0000a4000021f000 */
[----:B0-----:R-:W-:Y:S02]  /*0170*/  HFMA2 R4, -RZ, RZ, 0, 0 ;  /* 0x00000000ff047431 */ /* 0x001fe400000001ff */
[----:B--2---:R-:W-:-:S04]  /*0180*/  IMAD R9, R9, R5, RZ ;  /* 0x0000000509097224 */ /* 0x004fc800078e02ff */
[----:B------:R-:W-:-:S06]  /*0190*/  IMAD.HI.U32 R8, R5, R9, R4 ;  /* 0x0000000905087227 */ /* 0x000fcc00078e0004 */
[----:B------:R-:W-:-:S05]  /*01a0*/  IMAD.HI.U32 R5, R8, R7, RZ ;  /* 0x0000000708057227 */ /* 0x000fca00078e00ff */
[----:B------:R-:W-:-:S05]  /*01b0*/  IADD3 R2, PT, PT, -R5, RZ, RZ ;  /* 0x000000ff05027210 */ /* 0x000fca0007ffe1ff */
[----:B------:R-:W-:-:S05]  /*01c0*/  IMAD R7, R0, R2, R7 ;  /* 0x0000000200077224 */ /* 0x000fca00078e0207 */
[----:B------:R-:W-:-:S13]  /*01d0*/  ISETP.GE.U32.AND P0, PT, R7, R0, PT ;  /* 0x000000000700720c */ /* 0x000fda0003f06070 */
[----:B------:R-:W-:Y:S01]  /*01e0*/  @P0 IMAD.IADD R7, R7, 0x1, -R0 ;  /* 0x0000000107070824 */ /* 0x000fe200078e0a00 */
[----:B------:R-:W-:-:S04]  /*01f0*/  @P0 IADD3 R5, PT, PT, R5, 0x1, RZ ;  /* 0x0000000105050810 */ /* 0x000fc80007ffe0ff */
[----:B------:R-:W-:-:S13]  /*0200*/  ISETP.GE.U32.AND P1, PT, R7, R0, PT ;  /* 0x000000000700720c */ /* 0x000fda0003f26070 */
[----:B------:R-:W-:Y:S02]  /*0210*/  @P1 IADD3 R5, PT, PT, R5, 0x1, RZ ;  /* 0x0000000105051810 */ /* 0x000fe40007ffe0ff */
[----:B------:R-:W-:-:S05]  /*0220*/  @!P2 LOP3.LUT R5, RZ, R0, RZ, 0x33, !PT ;  /* 0x00000000ff05a212 */ /* 0x000fca00078e33ff */
[----:B------:R-:W-:-:S05]  /*0230*/  IMAD.IADD R2, R6, 0x1, R5 ;  /* 0x0000000106027824 */ /* 0x000fca00078e0205 */
[C---:B------:R-:W-:Y:S02]  /*0240*/  LOP3.LUT R4, R2.reuse, 0x3, RZ, 0xc0, !PT ;  /* 0x0000000302047812 */ /* 0x040fe400078ec0ff */
[----:B------:R-:W-:Y:S02]  /*0250*/  ISETP.GE.U32.AND P1, PT, R2, 0x3, PT ;  /* 0x000000030200780c */ /* 0x000fe40003f26070 */
[----:B------:R-:W-:-:S13]  /*0260*/  ISETP.NE.AND P0, PT, R4, 0x3, PT ;  /* 0x000000030400780c */ /* 0x000fda0003f05270 */
[----:B-1----:R-:W-:Y:S05]  /*0270*/  @!P0 BRA `(.L_x_1) ;  /* 0x00000000003c8947 */ /* 0x002fea0003800000 */
[----:B------:R-:W0:Y:S01]  /*0280*/  LDC.64 R8, c[0x0][0x390] ;  /* 0x0000e400ff087b82 */ /* 0x000e220000000a00 */
[----:B------:R-:W-:-:S04]  /*0290*/  IADD3 R2, PT, PT, R2, 0x1, RZ ;  /* 0x0000000102027810 */ /* 0x000fc80007ffe0ff */
[----:B------:R-:W-:-:S03]  /*02a0*/  LOP3.LUT R2, R2, 0x3, RZ, 0xc0, !PT ;  /* 0x0000000302027812 */ /* 0x000fc600078ec0ff */
[----:B------:R-:W1:Y:S01]  /*02b0*/  LDC.64 R10, c[0x0][0x388] ;  /* 0x0000e200ff0a7b82 */ /* 0x000e620000000a00 */
[----:B------:R-:W-:-:S07]  /*02c0*/  IADD3 R2, PT, PT, -R2, RZ, RZ ;  /* 0x000000ff02027210 */ /* 0x000fce0007ffe1ff */
.L_x_2:
[----:B-1----:R-:W-:-:S04]  /*02d0*/  IMAD.WIDE R6, R3, 0x4, R10 ;  /* 0x0000000403067825 */ /* 0x002fc800078e020a */
[----:B0-2---:R-:W-:Y:S02]  /*02e0*/  IMAD.WIDE R4, R3, 0x4, R8 ;  /* 0x0000000403047825 */ /* 0x005fe400078e0208 */
[----:B------:R-:W2:Y:S04]  /*02f0*/  LDG.E R6, desc[UR4][R6.64] ;  /* 0x0000000406067981 */ /* 0x000ea8000c1e1900 */
[----:B------:R-:W2:Y:S01]  /*0300*/  LDG.E R13, desc[UR4][R4.64] ;  /* 0x00000004040d7981 */ /* 0x000ea2000c1e1900 */
[----:B------:R-:W-:Y:S01]  /*0310*/  VIADD R2, R2, 0x1 ;  /* 0x0000000102027836 */ /* 0x000fe20000000000 */
[----:B------:R-:W-:-:S04]  /*0320*/  IADD3 R3, PT, PT, R0, R3, RZ ;  /* 0x0000000300037210 */ /* 0x000fc80007ffe0ff */
[----:B------:R-:W-:Y:S01]  /*0330*/  ISETP.NE.AND P0, PT, R2, RZ, PT ;  /* 0x000000ff0200720c */ /* 0x000fe20003f05270 */
[----:B--2---:R-:W-:-:S05]  /*0340*/  FADD R13, R6, R13 ;  /* 0x0000000d060d7221 */ /* 0x004fca0000000000 */
[----:B------:R2:W-:Y:S07]  /*0350*/  STG.E desc[UR4][R4.64], R13 ;  /* 0x0000000d04007986 */ /* 0x0005ee000c101904 */
[----:B------:R-:W-:Y:S05]  /*0360*/  @P0 BRA `(.L_x_2) ;  /* 0xfffffffc00d80947 */ /* 0x000fea000383ffff */
.L_x_1:
[----:B------:R-:W-:Y:S05]  /*0370*/  BSYNC.RECONVERGENT B0 ;  /* 0x0000000000007941 */ /* 0x000fea0003800200 */
.L_x_0:
[----:B------:R-:W-:Y:S05]  /*0380*/  @!P1 EXIT ;  /* 0x000000000000994d */ /* 0x000fea0003800000 */
.L_x_3:
[----:B-12---:R-:W0:Y:S08]  /*0390*/  LDC.64 R4, c[0x0][0x388] ;  /* 0x0000e200ff047b82 */ /* 0x006e300000000a00 */
[----:B------:R-:W1:Y:S01]  /*03a0*/  LDC.64 R6, c[0x0][0x390] ;  /* 0x0000e400ff067b82 */ /* 0x000e620000000a00 */
[----:B0-----:R-:W-:-:S05]  /*03b0*/  IMAD.WIDE R12, R3, 0x4, R4 ;  /* 0x00000004030c7825 */ /* 0x001fca00078e0204 */
[----:B------:R-:W2:Y:S01]  /*03c0*/  LDG.E R2, desc[UR4][R12.64] ;  /* 0x000000040c027981 */ /* 0x000ea2000c1e1900 */
[----:B-1----:R-:W-:-:S05]  /*03d0*/  IMAD.WIDE R14, R3, 0x4, R6 ;  /* 0x00000004030e7825 */ /* 0x002fca00078e0206 */
[----:B------:R-:W2:Y:S01]  /*03e0*/  LDG.E R5, desc[UR4][R14.64] ;  /* 0x000000040e057981 */ /* 0x000ea2000c1e1900 */
[----:B------:R-:W-:-:S04]  /*03f0*/  IMAD.WIDE R6, R0, 0x4, R14 ;  /* 0x0000000400067825 */ /* 0x000fc800078e020e */
[----:B--2---:R-:W-:Y:S01]  /*0400*/  FADD R17, R2, R5 ;  /* 0x0000000502117221 */ /* 0x004fe20000000000 */
[----:B------:R-:W-:-:S04]  /*0410*/  IMAD.WIDE R4, R0, 0x4, R12 ;  /* 0x0000000400047825 */ /* 0x000fc800078e020c */
[----:B------:R0:W-:Y:S04]  /*0420*/  STG.E desc[UR4][R14.64], R17 ;  /* 0x000000110e007986 */ /* 0x0001e8000c101904 */
[----:B------:R-:W2:Y:S04]  /*0430*/  LDG.E R2, desc[UR4][R4.64] ;  /* 0x0000000404027981 */ /* 0x000ea8000c1e1900 */
[----:B------:R-:W2:Y:S01]  /*0440*/  LDG.E R9, desc[UR4][R6.64] ;  /* 0x0000000406097981 */ /* 0x000ea2000c1e1900 */
[----:B------:R-:W-:-:S04]  /*0450*/  IMAD.WIDE R10, R0, 0x4, R6 ;  /* 0x00000004000a7825 */ /* 0x000fc800078e0206 */
[----:B--2---:R-:W-:Y:S01]  /*0460*/  FADD R19, R2, R9 ;  /* 0x0000000902137221 */ /* 0x004fe20000000000 */
[----:B------:R-:W-:-:S04]  /*0470*/  IMAD.WIDE R8, R0, 0x4, R4 ;  /* 0x0000000400087825 */ /* 0x000fc800078e0204 */
[----:B------:R1:W-:Y:S04]  /*0480*/  STG.E desc[UR4][R6.64], R19 ;  /* 0x0000001306007986 */ /* 0x0003e8000c101904 */
[----:B------:R-:W2:Y:S04]  /*0490*/  LDG.E R2, desc[UR4][R8.64] ;  /* 0x0000000408027981 */ /* 0x000ea8000c1e1900 */
[----:B------:R-:W2:Y:S01]  /*04a0*/  LDG.E R13, desc[UR4][R10.64] ;  /* 0x000000040a0d7981 */ /* 0x000ea2000c1e1900 */
[----:B0-----:R-:W-:-:S04]  /*04b0*/  IMAD.WIDE R14, R0, 0x4, R10 ;  /* 0x00000004000e7825 */ /* 0x001fc800078e020a */
[----:B--2---:R-:W-:Y:S01]  /*04c0*/  FADD R21, R2, R13 ;  /* 0x0000000d02157221 */ /* 0x004fe20000000000 */
[----:B------:R-:W-:-:S04]  /*04d0*/  IMAD.WIDE R12, R0, 0x4, R8 ;  /* 0x00000004000c7825 */ /* 0x000fc800078e0208 */
[----:B------:R1:W-:Y:S04]  /*04e0*/  STG.E desc[UR4][R10.64], R21 ;  /* 0x000000150a007986 */ /* 0x0003e8000c101904 */
[----:B------:R-:W2:Y:S04]  /*04f0*/  LDG.E R12, desc[UR4][R12.64] ;  /* 0x000000040c0c7981 */ /* 0x000ea8000c1e1900 */
[----:B------:R-:W2:Y:S01]  /*0500*/  LDG.E R5, desc[UR4][R14.64] ;  /* 0x000000040e057981 */ /* 0x000ea2000c1e1900 */
[----:B------:R-:W-:-:S04]  /*0510*/  LEA R3, R0, R3, 0x2 ;  /* 0x0000000300037211 */ /* 0x000fc800078e10ff */
[----:B------:R-:W-:Y:S01]  /*0520*/  ISETP.GE.AND P0, PT, R3, UR6, PT ;  /* 0x0000000603007c0c */ /* 0x000fe2000bf06270 */
[----:B--2---:R-:W-:-:S05]  /*0530*/  FADD R5, R12, R5 ;  /* 0x000000050c057221 */ /* 0x004fca0000000000 */
[----:B------:R1:W-:Y:S07]  /*0540*/  STG.E desc[UR4][R14.64], R5 ;  /* 0x000000050e007986 */ /* 0x0003ee000c101904 */
[----:B------:R-:W-:Y:S05]  /*0550*/  @!P0 BRA `(.L_x_3) ;  /* 0xfffffffc008c8947 */ /* 0x000fea000383ffff */
[----:B------:R-:W-:Y:S05]  /*0560*/  EXIT ;  /* 0x000000000000794d */ /* 0x000fea0003800000 */
.L_x_4:
[----:B------:R-:W-:-:S00]  /*0570*/  BRA `(.L_x_4) ;  /* 0xfffffffc00fc7947 */ /* 0x000fc0000383ffff */
[----:B------:R-:W-:-:S00]  /*0580*/  NOP ;  /* 0x0000000000007918 */ /* 0x000fc00000000000 */
[----:B------:R-:W-:-:S00]  /*0590*/  NOP ;  /* 0x0000000000007918 */ /* 0x000fc00000000000 */
[----:B------:R-:W-:-:S00]  /*05a0*/  NOP ;  /* 0x0000000000007918 */ /* 0x000fc00000000000 */
[----:B------:R-:W-:-:S00]  /*05b0*/  NOP ;  /* 0x0000000000007918 */ /* 0x000fc00000000000 */
[----:B------:R-:W-:-:S00]  /*05c0*/  NOP ;  /* 0x0000000000007918 */ /* 0x000fc00000000000 */
[----:B------:R-:W-:-:S00]  /*05d0*/  NOP ;  /* 0x0000000000007918 */ /* 0x000fc00000000000 */
[----:B------:R-:W-:-:S00]  /*05e0*/  NOP ;  /* 0x0000000000007918 */ /* 0x000fc00000000000 */
[----:B------:R-:W-:-:S00]  /*05f0*/  NOP ;  /* 0x0000000000007918 */ /* 0x000fc00000000000 */
.L_x_27:


//--------------------- .text._Z6MatMulPfS_S_iiiiii --------------------------
	.section	.text._Z6MatMulPfS_S_iiiiii,"ax",@progbits
	.align	128
        .global         _Z6MatMulPfS_S_iiiiii
        .type           _Z6MatMulPfS_S_iiiiii,@function
        .size           _Z6MatMulPfS_S_iiiiii,(.L_x_28 - _Z6MatMulPfS_S_iiiiii)
        .other          _Z6MatMulPfS_S_iiiiii,@"STO_CUDA_ENTRY STV_DEFAULT"
_Z6MatMulPfS_S_iiiiii:
.text._Z6MatMulPfS_S_iiiiii:
[----:B------:R-:W-:Y:S01]  /*0000*/  LDC R1, c[0x0][0x37c] ;  /* 0x0000df00ff017b82 */ /* 0x000fe20000000800 */
[----:B------:R-:W0:Y:S01]  /*0010*/  S2R R2, SR_CTAID.Y ;  /* 0x0000000000027919 */ /* 0x000e220000002600 */
[----:B------:R-:W1:Y:S01]  /*0020*/  LDCU UR10, c[0x0][0x39c] ;  /* 0x00007380ff0a77ac */ /* 0x000e620008000800 */
[----:B------:R-:W-:Y:S01]  /*0030*/  HFMA2 R25, -RZ, RZ, 0, 0 ;  /* 0x00000000ff197431 */ /* 0x000fe200000001ff */
[----:B------:R-:W0:Y:S01]  /*0040*/  S2R R5, SR_TID.Y ;  /* 0x0000000000057919 */ /* 0x000e220000002200 */
[----:B------:R-:W2:Y:S01]  /*0050*/  LDCU.64 UR8, c[0x0][0x358] ;  /* 0x00006b00ff0877ac */ /* 0x000ea20008000a00 */
[----:B------:R-:W3:Y:S01]  /*0060*/  S2R R3, SR_CTAID.X ;  /* 0x0000000000037919 */ /* 0x000ee20000002500 */
[----:B------:R-:W3:Y:S01]  /*0070*/  S2R R0, SR_TID.X ;  /* 0x0000000000007919 */ /* 0x000ee20000002100 */
[----:B-1----:R-:W-:Y:S01]  /*0080*/  UISETP.GE.AND UP0, UPT, UR10, 0x1, UPT ;  /* 0x000000010a00788c */ /* 0x002fe2000bf06270 */
[----:B0-----:R-:W-:Y:S02]  /*0090*/  LEA R23, R2, R5, 0x4 ;  /* 0x0000000502177211 */ /* 0x001fe400078e20ff */
[----:B---3--:R-:W-:-:S06]  /*00a0*/  LEA R22, R3, R0, 0x4 ;  /* 0x0000000003167211 */ /* 0x008fcc00078e20ff */
[----:B--2---:R-:W-:Y:S05]  /*00b0*/  BRA.U !UP0, `(.L_x_5) ;  /* 0x0000000508447547 */ /* 0x004fea000b800000 */
[----:B------:R-:W0:Y:S01]  /*00c0*/  S2UR UR7, SR_CgaCtaId ;  /* 0x00000000000779c3 */ /* 0x000e220000008800 */
[----:B------:R-:W1:Y:S01]  /*00d0*/  LDCU UR11, c[0x0][0x3a4] ;  /* 0x00007480ff0b77ac */ /* 0x000e620008000800 */
[----:B------:R-:W-:Y:S01]  /*00e0*/  IMAD R4, R23, UR10, R0 ;  /* 0x0000000a17047c24 */ /* 0x000fe2000f8e0200 */
[----:B------:R-:W-:Y:S01]  /*00f0*/  MOV R25, RZ ;  /* 0x000000ff00197202 */ /* 0x000fe20000000f00 */
[----:B------:R-:W2:Y:S01]  /*0100*/  LDCU UR12, c[0x0][0x398] ;  /* 0x00007300ff0c77ac */ /* 0x000ea20008000800 */
[----:B------:R-:W-:-:S03]  /*0110*/  MOV R16, R0 ;  /* 0x0000000000107202 */ /* 0x000fc60000000f00 */
[----:B------:R-:W3:Y:S01]  /*0120*/  LDC.64 R6, c[0x0][0x3a0] ;  /* 0x0000e800ff067b82 */ /* 0x000ee20000000a00 */
[----:B------:R-:W-:Y:S01]  /*0130*/  UMOV UR5, 0x400 ;  /* 0x0000040000057882 */ /* 0x000fe20000000000 */
[----:B------:R-:W-:Y:S01]  /*0140*/  UIADD3 UR4, UPT, UPT, UR10, 0xf, URZ ;  /* 0x0000000f0a047890 */ /* 0x000fe2000fffe0ff */
[----:B------:R-:W-:Y:S01]  /*0150*/  MOV R17, R5 ;  /* 0x0000000500117202 */ /* 0x000fe20000000f00 */
[----:B------:R-:W-:Y:S02]  /*0160*/  UIADD3 UR6, UPT, UPT, UR5, 0x400, URZ ;  /* 0x0000040005067890 */ /* 0x000fe4000fffe0ff */
[----:B------:R-:W-:Y:S01]  /*0170*/  USHF.R.U32.HI UR4, URZ, 0x4, UR4 ;  /* 0x00000004ff047899 */ /* 0x000fe20008011604 */
[----:B------:R-:W4:Y:S01]  /*0180*/  LDCU UR13, c[0x0][0x39c] ;  /* 0x00007380ff0d77ac */ /* 0x000f220008000800 */
[----:B-1----:R-:W-:Y:S02]  /*0190*/  IMAD R20, R5, UR11, R0 ;  /* 0x0000000b05147c24 */ /* 0x002fe4000f8e0200 */
[----:B------:R-:W-:Y:S01]  /*01a0*/  UIADD3 UR4, UPT, UPT, -UR4, URZ, URZ ;  /* 0x000000ff04047290 */ /* 0x000fe2000fffe1ff */
[----:B--2---:R-:W-:Y:S01]  /*01b0*/  ISETP.GE.AND P1, PT, R23, UR12, PT ;  /* 0x0000000c17007c0c */ /* 0x004fe2000bf26270 */
[----:B0-----:R-:W-:Y:S01]  /*01c0*/  ULEA UR6, UR7, UR6, 0x18 ;  /* 0x0000000607067291 */ /* 0x001fe2000f8ec0ff */
[----:B------:R-:W-:Y:S01]  /*01d0*/  LEA R20, R3, R20, 0x4 ;  /* 0x0000001403147211 */ /* 0x000fe200078e20ff */
[----:B------:R-:W-:-:S04]  /*01e0*/  ULEA UR5, UR7, UR5, 0x18 ;  /* 0x0000000507057291 */ /* 0x000fc8000f8ec0ff */
[----:B------:R-:W-:Y:S02]  /*01f0*/  LEA R18, R0, UR6, 0x2 ;  /* 0x0000000600127c11 */ /* 0x000fe4000f8e10ff */
[C---:B------:R-:W-:Y:S02]  /*0200*/  LEA R19, R5.reuse, UR5, 0x6 ;  /* 0x0000000505137c11 */ /* 0x040fe4000f8e30ff */
[----:B----4-:R-:W-:-:S07]  /*0210*/  LEA R21, R5, R18, 0x6 ;  /* 0x0000001205157211 */ /* 0x010fce00078e30ff */
.L_x_6:
[----:B---3--:R-:W-:Y:S01]  /*0220*/  ISETP.GE.U32.AND P0, PT, R17, R6, PT ;  /* 0x000000061100720c */ /* 0x008fe20003f06070 */
[----:B------:R-:W-:Y:S01]  /*0230*/  HFMA2 R26, -RZ, RZ, 0, 0 ;  /* 0x00000000ff1a7431 */ /* 0x000fe200000001ff */
[----:B------:R-:W-:Y:S02]  /*0240*/  ISETP.GE.U32.OR P2, PT, R16, UR13, P1 ;  /* 0x0000000d10007c0c */ /* 0x000fe40008f46470 */
[----:B------:R-:W-:Y:S02]  /*0250*/  ISETP.GE.OR P0, PT, R22, R7, P0 ;  /* 0x000000071600720c */ /* 0x000fe40000706670 */
[----:B------:R-:W-:-:S09]  /*0260*/  MOV R24, RZ ;  /* 0x000000ff00187202 */ /* 0x000fd20000000f00 */
[----:B------:R-:W0:Y:S08]  /*0270*/  @!P2 LDC.64 R10, c[0x0][0x380] ;  /* 0x0000e000ff0aab82 */ /* 0x000e300000000a00 */
[----:B------:R-:W1:Y:S01]  /*0280*/  @!P0 LDC.64 R8, c[0x0][0x388] ;  /* 0x0000e200ff088b82 */ /* 0x000e620000000a00 */
[----:B0-----:R-:W-:-:S05]  /*0290*/  @!P2 IMAD.WIDE.U32 R10, R4, 0x4, R10 ;  /* 0x00000004040aa825 */ /* 0x001fca00078e000a */
[----:B------:R-:W2:Y:S01]  /*02a0*/  @!P2 LDG.E R24, desc[UR8][R10.64] ;  /* 0x000000080a18a981 */ /* 0x000ea2000c1e1900 */
[----:B-1----:R-:W-:-:S05]  /*02b0*/  @!P0 IMAD.WIDE.U32 R8, R20, 0x4, R8 ;  /* 0x0000000414088825 */ /* 0x002fca00078e0008 */
[----:B------:R-:W3:Y:S01]  /*02c0*/  @!P0 LDG.E R26, desc[UR8][R8.64] ;  /* 0x00000008081a8981 */ /* 0x000ee2000c1e1900 */
[----:B------:R-:W-:Y:S01]  /*02d0*/  LEA R29, R0, R19, 0x2 ;  /* 0x00000013001d7211 */ /* 0x000fe200078e10ff */
[----:B------:R-:W-:-:S04]  /*02e0*/  UIADD3 UR4, UPT, UPT, UR4, 0x1, URZ ;  /* 0x0000000104047890 */ /* 0x000fc8000fffe0ff */
[----:B------:R-:W-:Y:S01]  /*02f0*/  UISETP.NE.AND UP0, UPT, UR4, URZ, UPT ;  /* 0x000000ff0400728c */ /* 0x000fe2000bf05270 */
[----:B------:R-:W-:Y:S02]  /*0300*/  IADD3 R17, PT, PT, R17, 0x10, RZ ;  /* 0x0000001011117810 */ /* 0x000fe40007ffe0ff */
[----:B------:R-:W-:Y:S02]  /*0310*/  IADD3 R16, PT, PT, R16, 0x10, RZ ;  /* 0x0000001010107810 */ /* 0x000fe40007ffe0ff */
[----:B------:R-:W-:Y:S02]  /*0320*/  IADD3 R4, PT, PT, R4, 0x10, RZ ;  /* 0x0000001004047810 */ /* 0x000fe40007ffe0ff */
[----:B------:R-:W-:Y:S01]  /*0330*/  LEA R20, R7, R20, 0x4 ;  /* 0x0000001407147211 */ /* 0x000fe200078e20ff */
[----:B--2---:R-:W-:Y:S04]  /*0340*/  STS [R29], R24 ;  /* 0x000000181d007388 */ /* 0x004fe80000000800 */
[----:B---3--:R-:W-:Y:S01]  /*0350*/  STS [R21], R26 ;  /* 0x0000001a15007388 */ /* 0x008fe20000000800 */
[----:B------:R-:W-:Y:S06]  /*0360*/  BAR.SYNC.DEFER_BLOCKING 0x0 ;  /* 0x0000000000007b1d */ /* 0x000fec0000010000 */
[----:B------:R-:W-:Y:S04]  /*0370*/  LDS R28, [R18] ;  /* 0x00000000121c7984 */ /* 0x000fe80000000800 */
[----:B------:R-:W0:Y:S04]  /*0380*/  LDS.128 R12, [R19] ;  /* 0x00000000130c7984 */ /* 0x000e280000000c00 */
[----:B------:R-:W1:Y:S04]  /*0390*/  LDS R9, [R18+0x40] ;  /* 0x0000400012097984 */ /* 0x000e680000000800 */
[----:B------:R-:W2:Y:S04]  /*03a0*/  LDS R27, [R18+0x80] ;  /* 0x00008000121b7984 */ /* 0x000ea80000000800 */
[----:B------:R-:W-:Y:S01]  /*03b0*/  LDS R24, [R18+0x140] ;  /* 0x0001400012187984 */ /* 0x000fe20000000800 */
[----:B0-----:R-:W-:-:S03]  /*03c0*/  FFMA R28, R12, R28, R25 ;  /* 0x0000001c0c1c7223 */ /* 0x001fc60000000019 */
[----:B------:R-:W0:Y:S01]  /*03d0*/  LDS R12, [R18+0xc0] ;  /* 0x0000c000120c7984 */ /* 0x000e220000000800 */
[----:B-1----:R-:W-:-:S03]  /*03e0*/  FFMA R28, R9, R13, R28 ;  /* 0x0000000d091c7223 */ /* 0x002fc6000000001c */
[----:B------:R-:W-:Y:S04]  /*03f0*/  LDS R13, [R18+0x100] ;  /* 0x00010000120d7984 */ /* 0x000fe80000000800 */
[----:B------:R-:W1:Y:S04]  /*0400*/  LDS.128 R8, [R19+0x10] ;  /* 0x0000100013087984 */ /* 0x000e680000000c00 */
[----:B------:R-:W3:Y:S01]  /*0410*/  LDS R25, [R18+0x180] ;  /* 0x0001800012197984 */ /* 0x000ee20000000800 */
[----:B--2---:R-:W-:-:S04]  /*0420*/  FFMA R27, R27, R14, R28 ;  /* 0x0000000e1b1b7223 */ /* 0x004fc8000000001c */
[----:B0-----:R-:W-:Y:S02]  /*0430*/  FFMA R15, R12, R15, R27 ;  /* 0x0000000f0c0f7223 */ /* 0x001fe4000000001b */
[----:B------:R-:W-:Y:S02]  /*0440*/  LDS R27, [R18+0x200] ;  /* 0x00020000121b7984 */ /* 0x000fe40000000800 */
[----:B-1----:R-:W-:Y:S02]  /*0450*/  FFMA R13, R8, R13, R15 ;  /* 0x0000000d080d7223 */ /* 0x002fe4000000000f */
[----:B------:R-:W0:Y:S02]  /*0460*/  LDS R8, [R18+0x1c0] ;  /* 0x0001c00012087984 */ /* 0x000e240000000800 */
[----:B------:R-:W-:Y:S02]  /*0470*/  FFMA R26, R24, R9, R13 ;  /* 0x00000009181a7223 */ /* 0x000fe4000000000d */
[----:B------:R-:W1:Y:S04]  /*0480*/  LDS.128 R12, [R19+0x20] ;  /* 0x00002000130c7984 */ /* 0x000e680000000c00 */
[----:B------:R-:W2:Y:S01]  /*0490*/  LDS R24, [R18+0x240] ;  /* 0x0002400012187984 */ /* 0x000ea20000000800 */
[----:B---3--:R-:W-:-:S03]  /*04a0*/  FFMA R9, R25, R10, R26 ;  /* 0x0000000a19097223 */ /* 0x008fc6000000001a */
[----:B------:R-:W3:Y:S01]  /*04b0*/  LDS R25, [R18+0x280] ;  /* 0x0002800012197984 */ /* 0x000ee20000000800 */
[----:B0-----:R-:W-:-:S04]  /*04c0*/  FFMA R9, R8, R11, R9 ;  /* 0x0000000b08097223 */ /* 0x001fc80000000009 */
[----:B-1----:R-:W-:Y:S02]  /*04d0*/  FFMA R9, R12, R27, R9 ;  /* 0x0000001b0c097223 */ /* 0x002fe40000000009 */
[----:B------:R-:W0:Y:S02]  /*04e0*/  LDS R12, [R18+0x2c0] ;  /* 0x0002c000120c7984 */ /* 0x000e240000000800 */
[----:B--2---:R-:W-:Y:S02]  /*04f0*/  FFMA R24, R24, R13, R9 ;  /* 0x0000000d18187223 */ /* 0x004fe40000000009 */
[----:B------:R-:W-:Y:S04]  /*0500*/  LDS R13, [R18+0x300] ;  /* 0x00030000120d7984 */ /* 0x000fe80000000800 */
[----:B------:R-:W1:Y:S01]  /*0510*/  LDS.128 R8, [R19+0x30] ;  /* 0x0000300013087984 */ /* 0x000e620000000c00 */
[----:B---3--:R-:W-:-:S03]  /*0520*/  FFMA R25, R25, R14, R24 ;  /* 0x0000000e19197223 */ /* 0x008fc60000000018 */
[----:B------:R-:W2:Y:S04]  /*0530*/  LDS R27, [R18+0x340] ;  /* 0x00034000121b7984 */ /* 0x000ea80000000800 */
[----:B------:R-:W3:Y:S04]  /*0540*/  LDS R24, [R18+0x380] ;  /* 0x0003800012187984 */ /* 0x000ee80000000800 */
[----:B------:R-:W4:Y:S01]  /*0550*/  LDS R14, [R18+0x3c0] ;  /* 0x0003c000120e7984 */ /* 0x000f220000000800 */
[----:B0-----:R-:W-:-:S04]  /*0560*/  FFMA R15, R12, R15, R25 ;  /* 0x0000000f0c0f7223 */ /* 0x001fc80000000019 */
[----:B-1----:R-:W-:-:S04]  /*0570*/  FFMA R8, R8, R13, R15 ;  /* 0x0000000d08087223 */ /* 0x002fc8000000000f */
[----:B--2---:R-:W-:-:S04]  /*0580*/  FFMA R9, R27, R9, R8 ;  /* 0x000000091b097223 */ /* 0x004fc80000000008 */
[----:B---3--:R-:W-:-:S04]  /*0590*/  FFMA R9, R24, R10, R9 ;  /* 0x0000000a18097223 */ /* 0x008fc80000000009 */
[----:B----4-:R-:W-:Y:S01]  /*05a0*/  FFMA R25, R14, R11, R9 ;  /* 0x0000000b0e197223 */ /* 0x010fe20000000009 */
[----:B------:R-:W-:Y:S06]  /*05b0*/  BAR.SYNC.DEFER_BLOCKING 0x0 ;  /* 0x0000000000007b1d */ /* 0x000fec0000010000 */
[----:B------:R-:W-:Y:S05]  /*05c0*/  BRA.U UP0, `(.L_x_6) ;  /* 0xfffffffd00147547 */ /* 0x000fea000b83ffff */
.L_x_5:
[----:B------:R-:W0:Y:S02]  /*05d0*/  LDCU.64 UR6, c[0x0][0x3a8] ;  /* 0x00007500ff0677ac */ /* 0x000e240008000a00 */
[----:B0-----:R-:W-:-:S04]  /*05e0*/  ISETP.GE.AND P0, PT, R22, UR7, PT ;  /* 0x0000000716007c0c */ /* 0x001fc8000bf06270 */
[----:B------:R-:W-:-:S13]  /*05f0*/  ISETP.GE.OR P0, PT, R23, UR6, P0 ;  /* 0x0000000617007c0c */ /* 0x000fda0008706670 */
[----:B------:R-:W-:Y:S05]  /*0600*/  @P0 EXIT ;  /* 0x000000000000094d */ /* 0x000fea0003800000 */
[----:B------:R-:W0:Y:S01]  /*0610*/  LDCU UR4, c[0x0][0x364] ;  /* 0x00006c80ff0477ac */ /* 0x000e220008000800 */
[----:B------:R-:W1:Y:S01]  /*0620*/  LDC.64 R6, c[0x0][0x390] ;  /* 0x0000e400ff067b82 */ /* 0x000e620000000a00 */
[----:B------:R-:W2:Y:S01]  /*0630*/  LDCU UR5, c[0x0][0x360] ;  /* 0x00006c00ff0577ac */ /* 0x000ea20008000800 */
[----:B0-----:R-:W-:Y:S02]  /*0640*/  IMAD R2, R2, UR4, R5 ;  /* 0x0000000402027c24 */ /* 0x001fe4000f8e0205 */
[----:B--2---:R-:W-:-:S04]  /*0650*/  IMAD R3, R3, UR5, R0 ;  /* 0x0000000503037c24 */ /* 0x004fc8000f8e0200 */
[----:B------:R-:W-:-:S04]  /*0660*/  IMAD R3, R2, UR7, R3 ;  /* 0x0000000702037c24 */ /* 0x000fc8000f8e0203 */
[----:B-1----:R-:W-:-:S05]  /*0670*/  IMAD.WIDE.U32 R2, R3, 0x4, R6 ;  /* 0x0000000403027825 */ /* 0x002fca00078e0006 */
[----:B------:R-:W-:Y:S01]  /*0680*/  STG.E desc[UR8][R2.64], R25 ;  /* 0x0000001902007986 */ /* 0x000fe2000c101908 */
[----:B------:R-:W-:Y:S05]  /*0690*/  EXIT ;  /* 0x000000000000794d */ /* 0x000fea0003800000 */
.L_x_7:
        /* <DEDUP_REMOVED lines=14> */
.L_x_28:


//--------------------- .text.mm_noshared         --------------------------
	.section	.text.mm_noshared,"ax",@progbits
	.align	128
        .global         mm_noshared
        .type           mm_noshared,@function
        .size           mm_noshared,(.L_x_29 - mm_noshared)
        .other          mm_noshared,@"STO_CUDA_ENTRY STV_DEFAULT"
mm_noshared:
.text.mm_noshared:
[----:B------:R-:W-:Y:S01]  /*0000*/  LDC R1, c[0x0][0x37c] ;  /* 0x0000df00ff017b82 */ /* 0x000fe20000000800 */
[----:B------:R-:W0:Y:S01]  /*0010*/  S2R R2, SR_CTAID.Y ;  /* 0x0000000000027919 */ /* 0x000e220000002600 */
[----:B------:R-:W1:Y:S01]  /*0020*/  LDCU UR5, c[0x0][0x39c] ;  /* 0x00007380ff0577ac */ /* 0x000e620008000800 */
[----:B------:R-:W-:Y:S01]  /*0030*/  IMAD.MOV.U32 R0, RZ, RZ, RZ ;  /* 0x000000ffff007224 */ /* 0x000fe200078e00ff */
[----:B------:R-:W0:Y:S01]  /*0040*/  S2R R5, SR_TID.Y ;  /* 0x0000000000057919 */ /* 0x000e220000002200 */
[----:B------:R-:W2:Y:S01]  /*0050*/  LDCU.64 UR10, c[0x0][0x358] ;  /* 0x00006b00ff0a77ac */ /* 0x000ea20008000a00 */
[----:B------:R-:W3:Y:S01]  /*0060*/  S2R R3, SR_CTAID.X ;  /* 0x0000000000037919 */ /* 0x000ee20000002500 */
[----:B------:R-:W3:Y:S01]  /*0070*/  S2R R6, SR_TID.X ;  /* 0x0000000000067919 */ /* 0x000ee20000002100 */
[----:B-1----:R-:W-:Y:S01]  /*0080*/  UISETP.GE.AND UP0, UPT, UR5, 0x1, UPT ;  /* 0x000000010500788c */ /* 0x002fe2000bf06270 */
[----:B0-----:R-:W-:Y:S01]  /*0090*/  IMAD R26, R2, 0x10, R5 ;  /* 0x00000010021a7824 */ /* 0x001fe200078e0205 */
[----:B---3--:R-:W-:-:S07]  /*00a0*/  LEA R4, R3, R6, 0x4 ;  /* 0x0000000603047211 */ /* 0x008fce00078e20ff */
[----:B--2---:R-:W-:Y:S05]  /*00b0*/  BRA.U !UP0, `(.L_x_8) ;  /* 0x0000000d08087547 */ /* 0x004fea000b800000 */
[----:B------:R-:W0:Y:S01]  /*00c0*/  LDC R5, c[0x0][0x3a4] ;  /* 0x0000e900ff057b82 */ /* 0x000e220000000800 */
[----:B------:R-:W1:Y:S01]  /*00d0*/  LDCU UR6, c[0x0][0x398] ;  /* 0x00007300ff0677ac */ /* 0x000e620008000800 */
[----:B------:R-:W-:Y:S01]  /*00e0*/  IMAD.MOV.U32 R0, RZ, RZ, RZ ;  /* 0x000000ffff007224 */ /* 0x000fe200078e00ff */
[----:B------:R-:W-:Y:S01]  /*00f0*/  MOV R27, R4 ;  /* 0x00000004001b7202 */ /* 0x000fe20000000f00 */
[----:B------:R-:W-:-:S04]  /*0100*/  UIADD3 UR4, UPT, UPT, UR5, 0xf, URZ ;  /* 0x0000000f05047890 */ /* 0x000fc8000fffe0ff */
[----:B------:R-:W-:-:S04]  /*0110*/  USHF.R.U32.HI UR4, URZ, 0x4, UR4 ;  /* 0x00000004ff047899 */ /* 0x000fc80008011604 */
[----:B------:R-:W-:Y:S01]  /*0120*/  UIADD3 UR4, UPT, UPT, -UR4, URZ, URZ ;  /* 0x000000ff04047290 */ /* 0x000fe2000fffe1ff */
[C---:B-1----:R-:W-:Y:S01]  /*0130*/  ISETP.GE.AND P5, PT, R26.reuse, UR6, PT ;  /* 0x000000061a007c0c */ /* 0x042fe2000bfa6270 */
[----:B------:R-:W-:Y:S01]  /*0140*/  IMAD R26, R26, UR5, RZ ;  /* 0x000000051a1a7c24 */ /* 0x000fe2000f8e02ff */
[----:B------:R-:W-:Y:S01]  /*0150*/  UMOV UR5, 0x7 ;  /* 0x0000000700057882 */ /* 0x000fe20000000000 */
[----:B0-----:R-:W-:Y:S01]  /*0160*/  IMAD.IADD R6, R6, 0x1, R5 ;  /* 0x0000000106067824 */ /* 0x001fe200078e0205 */
[C---:B------:R-:W-:Y:S01]  /*0170*/  LEA R14, R5.reuse, R4, 0x3 ;  /* 0x00000004050e7211 */ /* 0x040fe200078e18ff */
[C-C-:B------:R-:W-:Y:S02]  /*0180*/  IMAD R7, R5.reuse, 0xf, R4.reuse ;  /* 0x0000000f05077824 */ /* 0x140fe400078e0204 */
[C-C-:B------:R-:W-:Y:S02]  /*0190*/  IMAD R8, R5.reuse, 0xe, R4.reuse ;  /* 0x0000000e05087824 */ /* 0x140fe400078e0204 */
[----:B------:R-:W-:-:S02]  /*01a0*/  IMAD R9, R5, 0xd, R4 ;  /* 0x0000000d05097824 */ /* 0x000fc400078e0204 */
[C-C-:B------:R-:W-:Y:S02]  /*01b0*/  IMAD R10, R5.reuse, 0xc, R4.reuse ;  /* 0x0000000c050a7824 */ /* 0x140fe400078e0204 */
[C-C-:B------:R-:W-:Y:S02]  /*01c0*/  IMAD R11, R5.reuse, 0xb, R4.reuse ;  /* 0x0000000b050b7824 */ /* 0x140fe400078e0204 */
[C-C-:B------:R-:W-:Y:S02]  /*01d0*/  IMAD R12, R5.reuse, 0xa, R4.reuse ;  /* 0x0000000a050c7824 */ /* 0x140fe400078e0204 */
[C-C-:B------:R-:W-:Y:S02]  /*01e0*/  IMAD R13, R5.reuse, 0x9, R4.reuse ;  /* 0x00000009050d7824 */ /* 0x140fe400078e0204 */
[C-C-:B------:R-:W-:Y:S02]  /*01f0*/  IMAD R15, R5.reuse, 0x7, R4.reuse ;  /* 0x00000007050f7824 */ /* 0x140fe400078e0204 */
[----:B------:R-:W-:-:S02]  /*0200*/  IMAD R22, R5, 0x6, R4 ;  /* 0x0000000605167824 */ /* 0x000fc400078e0204 */
[C-C-:B------:R-:W-:Y:S02]  /*0210*/  IMAD R23, R5.reuse, 0x5, R4.reuse ;  /* 0x0000000505177824 */ /* 0x140fe400078e0204 */
[C-C-:B------:R-:W-:Y:S02]  /*0220*/  IMAD R24, R5.reuse, 0x4, R4.reuse ;  /* 0x0000000405187824 */ /* 0x140fe400078e0204 */
[C---:B------:R-:W-:Y:S01]  /*0230*/  IMAD R25, R5.reuse, 0x3, R4 ;  /* 0x0000000305197824 */ /* 0x040fe200078e0204 */
[----:B------:R-:W-:Y:S01]  /*0240*/  LEA R5, R5, R4, 0x1 ;  /* 0x0000000405057211 */ /* 0x000fe200078e08ff */
[----:B------:R-:W-:-:S07]  /*0250*/  IMAD R6, R3, 0x10, R6 ;  /* 0x0000001003067824 */ /* 0x000fce00078e0206 */
.L_x_9:
[----:B------:R-:W0:Y:S01]  /*0260*/  LDC R29, c[0x0][0x39c] ;  /* 0x0000e700ff1d7b82 */ /* 0x000e220000000800 */
[----:B------:R-:W-:Y:S02]  /*0270*/  UIADD3 UR6, UPT, UPT, UR5, -0x7, URZ ;  /* 0xfffffff905067890 */ /* 0x000fe4000fffe0ff */
[----:B------:R-:W-:-:S05]  /*0280*/  UIADD3 UR7, UPT, UPT, UR5, -0x6, URZ ;  /* 0xfffffffa05077890 */ /* 0x000fca000fffe0ff */
[----:B------:R-:W1:Y:S08]  /*0290*/  LDC.64 R18, c[0x0][0x3a0] ;  /* 0x0000e800ff127b82 */ /* 0x000e700000000a00 */
[----:B------:R-:W2:Y:S01]  /*02a0*/  LDC.64 R16, c[0x0][0x380] ;  /* 0x0000e000ff107b82 */ /* 0x000ea20000000a00 */
[C---:B0-----:R-:W-:Y:S02]  /*02b0*/  ISETP.LE.OR P0, PT, R29.reuse, UR6, P5 ;  /* 0x000000061d007c0c */ /* 0x041fe4000af03670 */
[----:B------:R-:W-:-:S02]  /*02c0*/  ISETP.LE.OR P1, PT, R29, UR7, P5 ;  /* 0x000000071d007c0c */ /* 0x000fc4000af23670 */
[C---:B-1----:R-:W-:Y:S02]  /*02d0*/  ISETP.LE.OR P0, PT, R18.reuse, UR6, P0 ;  /* 0x0000000612007c0c */ /* 0x042fe40008703670 */
[----:B------:R-:W-:Y:S02]  /*02e0*/  ISETP.LE.OR P1, PT, R18, UR7, P1 ;  /* 0x0000000712007c0c */ /* 0x000fe40008f23670 */
[CC--:B------:R-:W-:Y:S02]  /*02f0*/  ISETP.GE.OR P2, PT, R4.reuse, R19.reuse, P0 ;  /* 0x000000130400720c */ /* 0x0c0fe40000746670 */
[----:B------:R-:W-:Y:S01]  /*0300*/  ISETP.GE.OR P6, PT, R4, R19, P1 ;  /* 0x000000130400720c */ /* 0x000fe20000fc6670 */
[----:B--2---:R-:W-:-:S10]  /*0310*/  IMAD.WIDE.U32 R16, R26, 0x4, R16 ;  /* 0x000000041a107825 */ /* 0x004fd400078e0010 */
[----:B------:R-:W0:Y:S01]  /*0320*/  @!P2 LDC.64 R32, c[0x0][0x388] ;  /* 0x0000e200ff20ab82 */ /* 0x000e220000000a00 */
[----:B------:R-:W2:Y:S04]  /*0330*/  @!P2 LDG.E R28, desc[UR10][R16.64] ;  /* 0x0000000a101ca981 */ /* 0x000ea8000c1e1900 */
[----:B------:R-:W3:Y:S03]  /*0340*/  @!P6 LDG.E R34, desc[UR10][R16.64+0x4] ;  /* 0x0000040a1022e981 */ /* 0x000ee6000c1e1900 */
[----:B------:R-:W1:Y:S01]  /*0350*/  @!P6 LDC.64 R20, c[0x0][0x388] ;  /* 0x0000e200ff14eb82 */ /* 0x000e620000000a00 */
[----:B0-----:R-:W-:-:S06]  /*0360*/  @!P2 IMAD.WIDE R32, R27, 0x4, R32 ;  /* 0x000000041b20a825 */ /* 0x001fcc00078e0220 */
[----:B------:R-:W2:Y:S01]  /*0370*/  @!P2 LDG.E R32, desc[UR10][R32.64] ;  /* 0x0000000a2020a981 */ /* 0x000ea2000c1e1900 */
[----:B-1----:R-:W-:-:S05]  /*0380*/  @!P6 IMAD.WIDE R20, R6, 0x4, R20 ;  /* 0x000000040614e825 */ /* 0x002fca00078e0214 */
[----:B------:R0:W3:Y:S01]  /*0390*/  @!P6 LDG.E R33, desc[UR10][R20.64] ;  /* 0x0000000a1421e981 */ /* 0x0000e2000c1e1900 */
[----:B------:R-:W-:-:S06]  /*03a0*/  UIADD3 UR6, UPT, UPT, UR5, -0x5, URZ ;  /* 0xfffffffb05067890 */ /* 0x000fcc000fffe0ff */
[----:B------:R-:W-:-:S04]  /*03b0*/  ISETP.LE.OR P0, PT, R29, UR6, P5 ;  /* 0x000000061d007c0c */ /* 0x000fc8000af03670 */
[----:B------:R-:W-:-:S04]  /*03c0*/  ISETP.LE.OR P0, PT, R18, UR6, P0 ;  /* 0x0000000612007c0c */ /* 0x000fc80008703670 */
[----:B------:R-:W-:-:S13]  /*03d0*/  ISETP.GE.OR P3, PT, R4, R19, P0 ;  /* 0x000000130400720c */ /* 0x000fda0000766670 */
[----:B0-----:R-:W0:Y:S01]  /*03e0*/  @!P3 LDC.64 R20, c[0x0][0x388] ;  /* 0x0000e200ff14bb82 */ /* 0x001e220000000a00 */
[----:B------:R-:W4:Y:S01]  /*03f0*/  @!P3 LDG.E R36, desc[UR10][R16.64+0x8] ;  /* 0x0000080a1024b981 */ /* 0x000f22000c1e1900 */
[----:B0-----:R-:W-:-:S05]  /*0400*/  @!P3 IMAD.WIDE R20, R5, 0x4, R20 ;  /* 0x000000040514b825 */ /* 0x001fca00078e0214 */
[----:B------:R0:W4:Y:S01]  /*0410*/  @!P3 LDG.E R35, desc[UR10][R20.64] ;  /* 0x0000000a1423b981 */ /* 0x000122000c1e1900 */
[----:B------:R-:W-:-:S06]  /*0420*/  UIADD3 UR6, UPT, UPT, UR5, -0x4, URZ ;  /* 0xfffffffc05067890 */ /* 0x000fcc000fffe0ff */
[----:B------:R-:W-:-:S04]  /*0430*/  ISETP.LE.OR P0, PT, R29, UR6, P5 ;  /* 0x000000061d007c0c */ /* 0x000fc8000af03670 */
[----:B------:R-:W-:-:S04]  /*0440*/  ISETP.LE.OR P0, PT, R18, UR6, P0 ;  /* 0x0000000612007c0c */ /* 0x000fc80008703670 */
[----:B------:R-:W-:Y:S01]  /*0450*/  ISETP.GE.OR P4, PT, R4, R19, P0 ;  /* 0x000000130400720c */ /* 0x000fe20000786670 */
[----:B------:R-:W-:Y:S02]  /*0460*/  UIADD3 UR6, UPT, UPT, UR5, -0x3, URZ ;  /* 0xfffffffd05067890 */ /* 0x000fe4000fffe0ff */
[----:B------:R-:W-:-:S04]  /*0470*/  UIADD3 UR7, UPT, UPT, UR5, -0x2, URZ ;  /* 0xfffffffe05077890 */ /* 0x000fc8000fffe0ff */
[----:B------:R-:W-:-:S06]  /*0480*/  ISETP.LE.OR P0, PT, R29, UR6, P5 ;  /* 0x000000061d007c0c */ /* 0x000fcc000af03670 */
[----:B------:R-:W1:Y:S01]  /*0490*/  @!P4 LDC.64 R30, c[0x0][0x388] ;  /* 0x0000e200ff1ecb82 */ /* 0x000e620000000a00 */
[----:B------:R-:W-:Y:S02]  /*04a0*/  ISETP.LE.OR P0, PT, R18, UR6, P0 ;  /* 0x0000000612007c0c */ /* 0x000fe40008703670 */
[----:B------:R-:W-:Y:S02]  /*04b0*/  ISETP.LE.OR P1, PT, R29, UR7, P5 ;  /* 0x000000071d007c0c */ /* 0x000fe4000af23670 */
[----:B------:R-:W-:Y:S02]  /*04c0*/  ISETP.GE.OR P0, PT, R4, R19, P0 ;  /* 0x000000130400720c */ /* 0x000fe40000706670 */
[----:B------:R-:W-:-:S04]  /*04d0*/  ISETP.LE.OR P1, PT, R18, UR7, P1 ;  /* 0x0000000712007c0c */ /* 0x000fc80008f23670 */
[----:B------:R-:W-:Y:S01]  /*04e0*/  ISETP.GE.OR P1, PT, R4, R19, P1 ;  /* 0x000000130400720c */ /* 0x000fe20000f26670 */
[----:B-1----:R-:W-:-:S12]  /*04f0*/  @!P4 IMAD.WIDE R30, R25, 0x4, R30 ;  /* 0x00000004191ec825 */ /* 0x002fd800078e021e */
[----:B0-----:R-:W0:Y:S01]  /*0500*/  @!P1 LDC.64 R20, c[0x0][0x388] ;  /* 0x0000e200ff149b82 */ /* 0x001e220000000a00 */
[----:B------:R-:W-:Y:S01]  /*0510*/  UIADD3 UR6, UPT, UPT, UR5, -0x1, URZ ;  /* 0xffffffff05067890 */ /* 0x000fe2000fffe0ff */
[----:B0-----:R-:W-:-:S04]  /*0520*/  @!P1 IMAD.WIDE R20, R23, 0x4, R20 ;  /* 0x0000000417149825 */ /* 0x001fc800078e0214 */
[----:B--2---:R-:W-:Y:S02]  /*0530*/  @!P2 FFMA R0, R28, R32, R0 ;  /* 0x000000201c00a223 */ /* 0x004fe40000000000 */
[----:B------:R-:W2:Y:S02]  /*0540*/  @!P4 LDG.E R28, desc[UR10][R30.64] ;  /* 0x0000000a1e1cc981 */ /* 0x000ea4000c1e1900 */
[----:B---3--:R-:W-:Y:S02]  /*0550*/  @!P6 FFMA R0, R34, R33, R0 ;  /* 0x000000212200e223 */ /* 0x008fe40000000000 */
[----:B------:R-:W0:Y:S01]  /*0560*/  @!P0 LDC.64 R32, c[0x0][0x388] ;  /* 0x0000e200ff208b82 */ /* 0x000e220000000a00 */
[----:B------:R-:W2:Y:S01]  /*0570*/  @!P4 LDG.E R30, desc[UR10][R16.64+0xc] ;  /* 0x00000c0a101ec981 */ /* 0x000ea2000c1e1900 */
[----:B------:R-:W-:-:S03]  /*0580*/  ISETP.LE.OR P2, PT, R29, UR6, P5 ;  /* 0x000000061d007c0c */ /* 0x000fc6000af43670 */
[----:B------:R-:W3:Y:S01]  /*0590*/  @!P1 LDG.E R34, desc[UR10][R16.64+0x14] ;  /* 0x0000140a10229981 */ /* 0x000ee2000c1e1900 */
[----:B------:R-:W-:-:S04]  /*05a0*/  ISETP.LE.OR P2, PT, R18, UR6, P2 ;  /* 0x0000000612007c0c */ /* 0x000fc80009743670 */
[----:B------:R-:W-:Y:S01]  /*05b0*/  ISETP.GE.OR P2, PT, R4, R19, P2 ;  /* 0x000000130400720c */ /* 0x000fe20001746670 */
[----:B0-----:R-:W-:-:S05]  /*05c0*/  @!P0 IMAD.WIDE R32, R24, 0x4, R32 ;  /* 0x0000000418208825 */ /* 0x001fca00078e0220 */
[----:B------:R-:W5:Y:S04]  /*05d0*/  @!P0 LDG.E R31, desc[UR10][R32.64] ;  /* 0x0000000a201f8981 */ /* 0x000f68000c1e1900 */
[----:B------:R-:W5:Y:S04]  /*05e0*/  @!P0 LDG.E R33, desc[UR10][R16.64+0x10] ;  /* 0x0000100a10218981 */ /* 0x000f68000c1e1900 */
[----:B------:R0:W3:Y:S02]  /*05f0*/  @!P1 LDG.E R32, desc[UR10][R20.64] ;  /* 0x0000000a14209981 */ /* 0x0000e4000c1e1900 */
[----:B0-----:R-:W0:Y:S01]  /*0600*/  @!P2 LDC.64 R20, c[0x0][0x388] ;  /* 0x0000e200ff14ab82 */ /* 0x001e220000000a00 */
[----:B----4-:R-:W-:-:S02]  /*0610*/  @!P3 FFMA R0, R36, R35, R0 ;  /* 0x000000232400b223 */ /* 0x010fc40000000000 */
[----:B------:R-:W4:Y:S01]  /*0620*/  @!P2 LDG.E R35, desc[UR10][R16.64+0x18] ;  /* 0x0000180a1023a981 */ /* 0x000f22000c1e1900 */
[----:B0-----:R-:W-:-:S05]  /*0630*/  @!P2 IMAD.WIDE R20, R22, 0x4, R20 ;  /* 0x000000041614a825 */ /* 0x001fca00078e0214 */
[----:B------:R0:W4:Y:S01]  /*0640*/  @!P2 LDG.E R36, desc[UR10][R20.64] ;  /* 0x0000000a1424a981 */ /* 0x000122000c1e1900 */
[----:B------:R-:W-:-:S04]  /*0650*/  ISETP.LE.OR P3, PT, R29, UR5, P5 ;  /* 0x000000051d007c0c */ /* 0x000fc8000af63670 */
[----:B------:R-:W-:Y:S01]  /*0660*/  ISETP.LE.OR P3, PT, R18, UR5, P3 ;  /* 0x0000000512007c0c */ /* 0x000fe20009f63670 */
[----:B------:R-:W-:-:S06]  /*0670*/  UIADD3 UR6, UPT, UPT, UR5, 0x1, URZ ;  /* 0x0000000105067890 */ /* 0x000fcc000fffe0ff */
[----:B------:R-:W-:Y:S01]  /*0680*/  ISETP.LE.OR P6, PT, R29, UR6, P5 ;  /* 0x000000061d007c0c */ /* 0x000fe2000afc3670 */
[----:B--2---:R-:W-:Y:S01]  /*0690*/  @!P4 FFMA R0, R30, R28, R0 ;  /* 0x0000001c1e00c223 */ /* 0x004fe20000000000 */
[----:B------:R-:W-:Y:S02]  /*06a0*/  ISETP.GE.OR P4, PT, R4, R19, P3 ;  /* 0x000000130400720c */ /* 0x000fe40001f86670 */
[----:B------:R-:W-:Y:S01]  /*06b0*/  ISETP.LE.OR P3, PT, R18, UR6, P6 ;  /* 0x0000000612007c0c */ /* 0x000fe2000b763670 */
[----:B------:R-:W-:-:S03]  /*06c0*/  UIADD3 UR6, UPT, UPT, UR5, 0x2, URZ ;  /* 0x0000000205067890 */ /* 0x000fc6000fffe0ff */
[----:B------:R-:W-:-:S07]  /*06d0*/  ISETP.GE.OR P3, PT, R4, R19, P3 ;  /* 0x000000130400720c */ /* 0x000fce0001f66670 */
[----:B0-----:R-:W0:Y:S01]  /*06e0*/  @!P4 LDC.64 R20, c[0x0][0x388] ;  /* 0x0000e200ff14cb82 */ /* 0x001e220000000a00 */
[----:B------:R-:W2:Y:S01]  /*06f0*/  @!P4 LDG.E R28, desc[UR10][R16.64+0x1c] ;  /* 0x00001c0a101cc981 */ /* 0x000ea2000c1e1900 */
[----:B-----5:R-:W-:Y:S01]  /*0700*/  @!P0 FFMA R0, R33, R31, R0 ;  /* 0x0000001f21008223 */ /* 0x020fe20000000000 */
[----:B------:R-:W-:-:S04]  /*0710*/  ISETP.LE.OR P0, PT, R29, UR6, P5 ;  /* 0x000000061d007c0c */ /* 0x000fc8000af03670 */
[----:B------:R-:W-:Y:S01]  /*0720*/  ISETP.LE.OR P0, PT, R18, UR6, P0 ;  /* 0x0000000612007c0c */ /* 0x000fe20008703670 */
[----:B---3--:R-:W-:Y:S02]  /*0730*/  @!P1 FFMA R0, R34, R32, R0 ;  /* 0x0000002022009223 */ /* 0x008fe40000000000 */
[----:B------:R-:W1:Y:S01]  /*0740*/  @!P3 LDC.64 R32, c[0x0][0x388] ;  /* 0x0000e200ff20bb82 */ /* 0x000e620000000a00 */
[----:B------:R-:W-:Y:S01]  /*0750*/  ISETP.GE.OR P0, PT, R4, R19, P0 ;  /* 0x000000130400720c */ /* 0x000fe20000706670 */
[----:B0-----:R-:W-:-:S05]  /*0760*/  @!P4 IMAD.WIDE R20, R15, 0x4, R20 ;  /* 0x000000040f14c825 */ /* 0x001fca00078e0214 */
[----:B------:R0:W2:Y:S01]  /*0770*/  @!P4 LDG.E R30, desc[UR10][R20.64] ;  /* 0x0000000a141ec981 */ /* 0x0000a2000c1e1900 */
[----:B------:R-:W-:-:S06]  /*0780*/  UIADD3 UR6, UPT, UPT, UR5, 0x3, URZ ;  /* 0x0000000305067890 */ /* 0x000fcc000fffe0ff */
[----:B0-----:R-:W0:Y:S01]  /*0790*/  @!P0 LDC.64 R20, c[0x0][0x388] ;  /* 0x0000e200ff148b82 */ /* 0x001e220000000a00 */
[----:B------:R-:W-:Y:S01]  /*07a0*/  ISETP.LE.OR P1, PT, R29, UR6, P5 ;  /* 0x000000061d007c0c */ /* 0x000fe2000af23670 */
[----:B-1----:R-:W-:-:S03]  /*07b0*/  @!P3 IMAD.WIDE R32, R14, 0x4, R32 ;  /* 0x000000040e20b825 */ /* 0x002fc600078e0220 */
[----:B------:R-:W-:Y:S02]  /*07c0*/  ISETP.LE.OR P1, PT, R18, UR6, P1 ;  /* 0x0000000612007c0c */ /* 0x000fe40008f23670 */
[----:B------:R-:W3:Y:S02]  /*07d0*/  @!P3 LDG.E R31, desc[UR10][R32.64] ;  /* 0x0000000a201fb981 */ /* 0x000ee4000c1e1900 */
[----:B------:R-:W-:Y:S02]  /*07e0*/  ISETP.GE.OR P1, PT, R4, R19, P1 ;  /* 0x000000130400720c */ /* 0x000fe40000f26670 */
[----:B------:R-:W3:Y:S01]  /*07f0*/  @!P3 LDG.E R32, desc[UR10][R16.64+0x20] ;  /* 0x0000200a1020b981 */ /* 0x000ee2000c1e1900 */
[----:B----4-:R-:W-:Y:S01]  /*0800*/  @!P2 FFMA R0, R35, R36, R0 ;  /* 0x000000242300a223 */ /* 0x010fe20000000000 */
[----:B0-----:R-:W-:Y:S02]  /*0810*/  @!P0 IMAD.WIDE R34, R13, 0x4, R20 ;  /* 0x000000040d228825 */ /* 0x001fe400078e0214 */
[----:B------:R-:W4:Y:S07]  /*0820*/  @!P0 LDG.E R33, desc[UR10][R16.64+0x24] ;  /* 0x0000240a10218981 */ /* 0x000f2e000c1e1900 */
[----:B------:R-:W0:Y:S01]  /*0830*/  @!P1 LDC.64 R20, c[0x0][0x388] ;  /* 0x0000e200ff149b82 */ /* 0x000e220000000a00 */
[----:B------:R-:W4:Y:S04]  /*0840*/  @!P0 LDG.E R34, desc[UR10][R34.64] ;  /* 0x0000000a22228981 */ /* 0x000f28000c1e1900 */
[----:B------:R-:W5:Y:S01]  /*0850*/  @!P1 LDG.E R36, desc[UR10][R16.64+0x28] ;  /* 0x0000280a10249981 */ /* 0x000f62000c1e1900 */
[----:B0-----:R-:W-:-:S05]  /*0860*/  @!P1 IMAD.WIDE R20, R12, 0x4, R20 ;  /* 0x000000040c149825 */ /* 0x001fca00078e0214 */
[----:B------:R0:W5:Y:S01]  /*0870*/  @!P1 LDG.E R35, desc[UR10][R20.64] ;  /* 0x0000000a14239981 */ /* 0x000162000c1e1900 */
[----:B------:R-:W-:Y:S02]  /*0880*/  UIADD3 UR8, UPT, UPT, UR5, 0x6, URZ ;  /* 0x0000000605087890 */ /* 0x000fe4000fffe0ff */
[----:B------:R-:W-:Y:S02]  /*0890*/  UIADD3 UR9, UPT, UPT, UR5, 0x7, URZ ;  /* 0x0000000705097890 */ /* 0x000fe4000fffe0ff */
[----:B------:R-:W-:Y:S02]  /*08a0*/  UIADD3 UR6, UPT, UPT, UR5, 0x4, URZ ;  /* 0x0000000405067890 */ /* 0x000fe4000fffe0ff */
[----:B------:R-:W-:-:S04]  /*08b0*/  UIADD3 UR7, UPT, UPT, UR5, 0x5, URZ ;  /* 0x0000000505077890 */ /* 0x000fc8000fffe0ff */
[----:B------:R-:W-:-:S04]  /*08c0*/  ISETP.LE.OR P2, PT, R29, UR6, P5 ;  /* 0x000000061d007c0c */ /* 0x000fc8000af43670 */
[----:B------:R-:W-:Y:S01]  /*08d0*/  ISETP.LE.OR P2, PT, R18, UR6, P2 ;  /* 0x0000000612007c0c */ /* 0x000fe20009743670 */
[----:B------:R-:W-:Y:S01]  /*08e0*/  UIADD3 UR6, UPT, UPT, UR5, 0x8, URZ ;  /* 0x0000000805067890 */ /* 0x000fe2000fffe0ff */
[----:B------:R-:W-:Y:S02]  /*08f0*/  ISETP.LE.OR P6, PT, R29, UR7, P5 ;  /* 0x000000071d007c0c */ /* 0x000fe4000afc3670 */
[----:B------:R-:W-:Y:S02]  /*0900*/  ISETP.GE.OR P2, PT, R4, R19, P2 ;  /* 0x000000130400720c */ /* 0x000fe40001746670 */
[----:B------:R-:W-:-:S04]  /*0910*/  ISETP.LE.OR P6, PT, R18, UR7, P6 ;  /* 0x0000000712007c0c */ /* 0x000fc8000b7c3670 */
[----:B------:R-:W-:-:S07]  /*0920*/  ISETP.GE.OR P6, PT, R4, R19, P6 ;  /* 0x000000130400720c */ /* 0x000fce00037c6670 */
[----:B------:R-:W5:Y:S01]  /*0930*/  @!P2 LDG.E R37, desc[UR10][R16.64+0x2c] ;  /* 0x00002c0a1025a981 */ /* 0x000f62000c1e1900 */
[----:B--2---:R-:W-:Y:S01]  /*0940*/  @!P4 FFMA R0, R28, R30, R0 ;  /* 0x0000001e1c00c223 */ /* 0x004fe20000000000 */
[----:B------:R-:W-:-:S04]  /*0950*/  ISETP.LE.OR P4, PT, R29, UR8, P5 ;  /* 0x000000081d007c0c */ /* 0x000fc8000af83670 */
[----:B------:R-:W-:-:S04]  /*0960*/  ISETP.LE.OR P4, PT, R18, UR8, P4 ;  /* 0x0000000812007c0c */ /* 0x000fc8000a783670 */
[----:B------:R-:W-:Y:S01]  /*0970*/  ISETP.GE.OR P4, PT, R4, R19, P4 ;  /* 0x000000130400720c */ /* 0x000fe20002786670 */
[----:B---3--:R-:W-:Y:S01]  /*0980*/  @!P3 FFMA R0, R32, R31, R0 ;  /* 0x0000001f2000b223 */ /* 0x008fe20000000000 */
[----:B------:R-:W-:Y:S01]  /*0990*/  ISETP.LE.OR P3, PT, R29, UR9, P5 ;  /* 0x000000091d007c0c */ /* 0x000fe2000af63670 */
[----:B------:R-:W1:Y:S03]  /*09a0*/  @!P6 LDC.64 R30, c[0x0][0x388] ;  /* 0x0000e200ff1eeb82 */ /* 0x000e660000000a00 */
[----:B------:R-:W-:-:S04]  /*09b0*/  ISETP.LE.OR P3, PT, R18, UR9, P3 ;  /* 0x0000000912007c0c */ /* 0x000fc80009f63670 */
[-C--:B------:R-:W-:Y:S01]  /*09c0*/  ISETP.GE.OR P3, PT, R4, R19.reuse, P3 ;  /* 0x000000130400720c */ /* 0x080fe20001f66670 */
[----:B----4-:R-:W-:Y:S01]  /*09d0*/  @!P0 FFMA R0, R33, R34, R0 ;  /* 0x0000002221008223 */ /* 0x010fe20000000000 */
[----:B------:R-:W-:Y:S01]  /*09e0*/  ISETP.LE.OR P0, PT, R29, UR6, P5 ;  /* 0x000000061d007c0c */ /* 0x000fe2000af03670 */
[----:B------:R-:W2:Y:S08]  /*09f0*/  @!P2 LDC.64 R32, c[0x0][0x388] ;  /* 0x0000e200ff20ab82 */ /* 0x000eb00000000a00 */
[----:B------:R-:W3:Y:S08]  /*0a00*/  @!P4 LDC.64 R28, c[0x0][0x388] ;  /* 0x0000e200ff1ccb82 */ /* 0x000ef00000000a00 */
[----:B0-----:R-:W0:Y:S01]  /*0a10*/  @!P3 LDC.64 R20, c[0x0][0x388] ;  /* 0x0000e200ff14bb82 */ /* 0x001e220000000a00 */
[----:B------:R-:W-:Y:S01]  /*0a20*/  ISETP.LE.OR P0, PT, R18, UR6, P0 ;  /* 0x0000000612007c0c */ /* 0x000fe20008703670 */
[----:B-1----:R-:W-:Y:S01]  /*0a30*/  @!P6 IMAD.WIDE R30, R10, 0x4, R30 ;  /* 0x000000040a1ee825 */ /* 0x002fe200078e021e */
[----:B------:R-:W4:Y:S02]  /*0a40*/  @!P3 LDG.E R18, desc[UR10][R16.64+0x38] ;  /* 0x0000380a1012b981 */ /* 0x000f24000c1e1900 */
[----:B------:R-:W-:Y:S01]  /*0a50*/  ISETP.GE.OR P0, PT, R4, R19, P0 ;  /* 0x000000130400720c */ /* 0x000fe20000706670 */
[----:B-----5:R-:W-:Y:S01]  /*0a60*/  @!P1 FFMA R0, R36, R35, R0 ;  /* 0x0000002324009223 */ /* 0x020fe20000000000 */
[----:B--2---:R-:W-:Y:S01]  /*0a70*/  @!P2 IMAD.WIDE R32, R11, 0x4, R32 ;  /* 0x000000040b20a825 */ /* 0x004fe200078e0220 */
[----:B------:R-:W2:Y:S04]  /*0a80*/  @!P6 LDG.E R31, desc[UR10][R30.64] ;  /* 0x0000000a1e1fe981 */ /* 0x000ea8000c1e1900 */
[----:B------:R-:W5:Y:S01]  /*0a90*/  @!P4 LDG.E R36, desc[UR10][R16.64+0x34] ;  /* 0x0000340a1024c981 */ /* 0x000f62000c1e1900 */
[----:B---3--:R-:W-:-:S03]  /*0aa0*/  @!P4 IMAD.WIDE R28, R9, 0x4, R28 ;  /* 0x00000004091cc825 */ /* 0x008fc600078e021c */
[----:B------:R-:W3:Y:S04]  /*0ab0*/  @!P2 LDG.E R33, desc[UR10][R32.64] ;  /* 0x0000000a2021a981 */ /* 0x000ee8000c1e1900 */
[----:B------:R0:W5:Y:S04]  /*0ac0*/  @!P4 LDG.E R35, desc[UR10][R28.64] ;  /* 0x0000000a1c23c981 */ /* 0x000168000c1e1900 */
[----:B------:R-:W2:Y:S04]  /*0ad0*/  @!P6 LDG.E R30, desc[UR10][R16.64+0x30] ;  /* 0x0000300a101ee981 */ /* 0x000ea8000c1e1900 */
[----:B------:R-:W4:Y:S01]  /*0ae0*/  @!P0 LDG.E R32, desc[UR10][R16.64+0x3c] ;  /* 0x00003c0a10208981 */ /* 0x000f22000c1e1900 */
[----:B0-----:R-:W-:-:S02]  /*0af0*/  @!P3 IMAD.WIDE R28, R8, 0x4, R20 ;  /* 0x00000004081cb825 */ /* 0x001fc400078e0214 */
[----:B------:R-:W0:Y:S03]  /*0b00*/  @!P0 LDC.64 R20, c[0x0][0x388] ;  /* 0x0000e200ff148b82 */ /* 0x000e260000000a00 */
[----:B------:R-:W4:Y:S01]  /*0b10*/  @!P3 LDG.E R34, desc[UR10][R28.64] ;  /* 0x0000000a1c22b981 */ /* 0x000f22000c1e1900 */
[----:B0-----:R-:W-:-:S06]  /*0b20*/  @!P0 IMAD.WIDE R20, R7, 0x4, R20 ;  /* 0x0000000407148825 */ /* 0x001fcc00078e0214 */
[----:B------:R-:W4:Y:S01]  /*0b30*/  @!P0 LDG.E R21, desc[UR10][R20.64] ;  /* 0x0000000a14158981 */ /* 0x000f22000c1e1900 */
[----:B------:R-:W-:-:S04]  /*0b40*/  UIADD3 UR4, UPT, UPT, UR4, 0x1, URZ ;  /* 0x0000000104047890 */ /* 0x000fc8000fffe0ff */
[----:B------:R-:W-:Y:S01]  /*0b50*/  UISETP.NE.AND UP0, UPT, UR4, URZ, UPT ;  /* 0x000000ff0400728c */ /* 0x000fe2000bf05270 */
[C---:B------:R-:W-:Y:S01]  /*0b60*/  LEA R27, R19.reuse, R27, 0x4 ;  /* 0x0000001b131b7211 */ /* 0x040fe200078e20ff */
[C---:B------:R-:W-:Y:S01]  /*0b70*/  IMAD R6, R19.reuse, 0x10, R6 ;  /* 0x0000001013067824 */ /* 0x040fe200078e0206 */
        /* <DEDUP_REMOVED lines=13> */
[----:B------:R-:W-:Y:S01]  /*0c50*/  IMAD R7, R19, 0x10, R7 ;  /* 0x0000001013077824 */ /* 0x000fe200078e0207 */
[----:B------:R-:W-:Y:S01]  /*0c60*/  IADD3 R26, PT, PT, R26, 0x10, RZ ;  /* 0x000000101a1a7810 */ /* 0x000fe20007ffe0ff */
[----:B------:R-:W-:Y:S01]  /*0c70*/  UIADD3 UR5, UPT, UPT, UR5, 0x10, URZ ;  /* 0x0000001005057890 */ /* 0x000fe2000fffe0ff */
[----:B---3--:R-:W-:-:S04]  /*0c80*/  @!P2 FFMA R0, R37, R33, R0 ;  /* 0x000000212500a223 */ /* 0x008fc80000000000 */
[----:B--2---:R-:W-:-:S04]  /*0c90*/  @!P6 FFMA R0, R30, R31, R0 ;  /* 0x0000001f1e00e223 */ /* 0x004fc80000000000 */
[----:B-----5:R-:W-:-:S04]  /*0ca0*/  @!P4 FFMA R0, R36, R35, R0 ;  /* 0x000000232400c223 */ /* 0x020fc80000000000 */
[----:B----4-:R-:W-:-:S04]  /*0cb0*/  @!P3 FFMA R0, R18, R34, R0 ;  /* 0x000000221200b223 */ /* 0x010fc80000000000 */
[----:B------:R-:W-:Y:S01]  /*0cc0*/  @!P0 FFMA R0, R32, R21, R0 ;  /* 0x0000001520008223 */ /* 0x000fe20000000000 */
[----:B------:R-:W-:Y:S06]  /*0cd0*/  BRA.U UP0, `(.L_x_9) ;  /* 0xfffffff500607547 */ /* 0x000fec000b83ffff */
.L_x_8:
[----:B------:R-:W0:Y:S01]  /*0ce0*/  S2R R7, SR_TID.Y ;  /* 0x0000000000077919 */ /* 0x000e220000002200 */
[----:B------:R-:W1:Y:S02]  /*0cf0*/  LDCU.64 UR6, c[0x0][0x3a8] ;  /* 0x00007500ff0677ac */ /* 0x000e640008000a00 */
[----:B-1----:R-:W-:Y:S01]  /*0d00*/  ISETP.GE.AND P0, PT, R4, UR7, PT ;  /* 0x0000000704007c0c */ /* 0x002fe2000bf06270 */
[----:B0-----:R-:W-:-:S05]  /*0d10*/  IMAD R5, R2, 0x10, R7 ;  /* 0x0000001002057824 */ /* 0x001fca00078e0207 */
[----:B------:R-:W-:-:S13]  /*0d20*/  ISETP.GE.OR P0, PT, R5, UR6, P0 ;  /* 0x0000000605007c0c */ /* 0x000fda0008706670 */
[----:B------:R-:W-:Y:S05]  /*0d30*/  @P0 EXIT ;  /* 0x000000000000094d */ /* 0x000fea0003800000 */
[----:B------:R-:W0:Y:S01]  /*0d40*/  S2R R6, SR_TID.X ;  /* 0x0000000000067919 */ /* 0x000e220000002100 */
[----:B------:R-:W1:Y:S01]  /*0d50*/  LDCU UR4, c[0x0][0x364] ;  /* 0x00006c80ff0477ac */ /* 0x000e620008000800 */
[----:B------:R-:W2:Y:S01]  /*0d60*/  LDC.64 R4, c[0x0][0x390] ;  /* 0x0000e400ff047b82 */ /* 0x000ea20000000a00 */
[----:B------:R-:W0:Y:S01]  /*0d70*/  LDCU UR5, c[0x0][0x360] ;  /* 0x00006c00ff0577ac */ /* 0x000e220008000800 */
[----:B-1----:R-:W-:Y:S02]  /*0d80*/  IMAD R2, R2, UR4, R7 ;  /* 0x0000000402027c24 */ /* 0x002fe4000f8e0207 */
[----:B0-----:R-:W-:-:S04]  /*0d90*/  IMAD R3, R3, UR5, R6 ;  /* 0x0000000503037c24 */ /* 0x001fc8000f8e0206 */
[----:B------:R-:W-:-:S04]  /*0da0*/  IMAD R3, R2, UR7, R3 ;  /* 0x0000000702037c24 */ /* 0x000fc8000f8e0203 */
[----:B--2---:R-:W-:-:S05]  /*0db0*/  IMAD.WIDE.U32 R2, R3, 0x4, R4 ;  /* 0x0000000403027825 */ /* 0x004fca00078e0004 */
[----:B------:R-:W-:Y:S01]  /*0dc0*/  STG.E desc[UR10][R2.64], R0 ;  /* 0x0000000002007986 */ /* 0x000fe2000c10190a */
[----:B------:R-:W-:Y:S05]  /*0dd0*/  EXIT ;  /* 0x000000000000794d */ /* 0x000fea0003800000 */
.L_x_10:
        /* <DEDUP_REMOVED lines=10> */
.L_x_29:


//--------------------- .text.mm_kernel           --------------------------
	.section	.text.mm_kernel,"ax",@progbits
	.align	128
        .global         mm_kernel
        .type           mm_kernel,@function
        .size           mm_kernel,(.L_x_30 - mm_kernel)
        .other          mm_kernel,@"STO_CUDA_ENTRY STV_DEFAULT"
mm_kernel:
.text.mm_kernel:
[----:B------:R-:W-:Y:S01]  /*0000*/  LDC R1, c[0x0][0x37c] ;  /* 0x0000df00ff017b82 */ /* 0x000fe20000000800 */
[----:B------:R-:W0:Y:S07]  /*0010*/  S2R R0, SR_TID.X ;  /* 0x0000000000007919 */ /* 0x000e2e0000002100 */
[----:B------:R-:W0:Y:S08]  /*0020*/  S2UR UR4, SR_CTAID.X ;  /* 0x00000000000479c3 */ /* 0x000e300000002500 */
[----:B------:R-:W0:Y:S08]  /*0030*/  LDC R5, c[0x0][0x360] ;  /* 0x0000d800ff057b82 */ /* 0x000e300000000800 */
[----:B------:R-:W1:Y:S01]  /*0040*/  LDC R7, c[0x0][0x398] ;  /* 0x0000e600ff077b82 */ /* 0x000e620000000800 */
[----:B0-----:R-:W-:-:S05]  /*0050*/  IMAD R0, R5, UR4, R0 ;  /* 0x0000000405007c24 */ /* 0x001fca000f8e0200 */
[----:B-1----:R-:W-:-:S13]  /*0060*/  ISETP.GE.AND P0, PT, R0, R7, PT ;  /* 0x000000070000720c */ /* 0x002fda0003f06270 */
[----:B------:R-:W-:Y:S05]  /*0070*/  @P0 EXIT ;  /* 0x000000000000094d */ /* 0x000fea0003800000 */
[----:B------:R-:W0:Y:S01]  /*0080*/  S2R R2, SR_TID.Y ;  /* 0x0000000000027919 */ /* 0x000e220000002200 */
[----:B------:R-:W0:Y:S01]  /*0090*/  S2UR UR4, SR_CTAID.Y ;  /* 0x00000000000479c3 */ /* 0x000e220000002600 */
[----:B------:R-:W-:Y:S01]  /*00a0*/  ISETP.GT.AND P0, PT, R7, RZ, PT ;  /* 0x000000ff0700720c */ /* 0x000fe20003f04270 */
[----:B------:R-:W1:Y:S06]  /*00b0*/  LDCU.64 UR8, c[0x0][0x358] ;  /* 0x00006b00ff0877ac */ /* 0x000e6c0008000a00 */
[----:B------:R-:W0:Y:S01]  /*00c0*/  LDC R3, c[0x0][0x364] ;  /* 0x0000d900ff037b82 */ /* 0x000e220000000800 */
[----:B------:R-:W2:Y:S01]  /*00d0*/  LDCU UR5, c[0x0][0x374] ;  /* 0x00006e80ff0577ac */ /* 0x000ea20008000800 */
[----:B------:R-:W3:Y:S02]  /*00e0*/  LDCU UR6, c[0x0][0x370] ;  /* 0x00006e00ff0677ac */ /* 0x000ee40008000800 */
[----:B---3--:R-:W-:-:S02]  /*00f0*/  IMAD R5, R5, UR6, RZ ;  /* 0x0000000605057c24 */ /* 0x008fc4000f8e02ff */
[C---:B0-----:R-:W-:Y:S02]  /*0100*/  IMAD R2, R3.reuse, UR4, R2 ;  /* 0x0000000403027c24 */ /* 0x041fe4000f8e0202 */
[----:B--2---:R-:W-:Y:S01]  /*0110*/  IMAD R3, R3, UR5, RZ ;  /* 0x0000000503037c24 */ /* 0x004fe2000f8e02ff */
[----:B-1----:R-:W-:Y:S06]  /*0120*/  @P0 BRA `(.L_x_11) ;  /* 0x0000000000440947 */ /* 0x002fec0003800000 */
.L_x_15:
[----:B------:R-:W0:Y:S01]  /*0130*/  LDC R11, c[0x0][0x398] ;  /* 0x0000e600ff0b7b82 */ /* 0x000e220000000800 */
[----:B------:R-:W-:Y:S01]  /*0140*/  BSSY.RECONVERGENT B0, `(.L_x_12) ;  /* 0x000000b000007945 */ /* 0x000fe20003800200 */
[----:B0-----:R-:W-:-:S13]  /*0150*/  ISETP.GE.AND P0, PT, R2, R11, PT ;  /* 0x0000000b0200720c */ /* 0x001fda0003f06270 */
[----:B-1----:R-:W-:Y:S05]  /*0160*/  @P0 BRA `(.L_x_13) ;  /* 0x0000000000200947 */ /* 0x002fea0003800000 */
[----:B------:R-:W0:Y:S01]  /*0170*/  LDC.64 R8, c[0x0][0x390] ;  /* 0x0000e400ff087b82 */ /* 0x000e220000000a00 */
[----:B------:R-:W-:-:S07]  /*0180*/  MOV R4, R2 ;  /* 0x0000000200047202 */ /* 0x000fce0000000f00 */
.L_x_14:
[----:B-1----:R-:W-:Y:S01]  /*0190*/  IMAD R7, R4, R11, R0 ;  /* 0x0000000b04077224 */ /* 0x002fe200078e0200 */
[----:B------:R-:W-:-:S03]  /*01a0*/  IADD3 R4, PT, PT, R3, R4, RZ ;  /* 0x0000000403047210 */ /* 0x000fc60007ffe0ff */
[----:B0-----:R-:W-:Y:S01]  /*01b0*/  IMAD.WIDE R6, R7, 0x4, R8 ;  /* 0x0000000407067825 */ /* 0x001fe200078e0208 */
[----:B------:R-:W-:-:S04]  /*01c0*/  ISETP.GE.AND P0, PT, R4, R11, PT ;  /* 0x0000000b0400720c */ /* 0x000fc80003f06270 */
[----:B------:R1:W-:Y:S09]  /*01d0*/  STG.E desc[UR8][R6.64], RZ ;  /* 0x000000ff06007986 */ /* 0x0003f2000c101908 */
[----:B------:R-:W-:Y:S05]  /*01e0*/  @!P0 BRA `(.L_x_14) ;  /* 0xfffffffc00e88947 */ /* 0x000fea000383ffff */
.L_x_13:
[----:B------:R-:W-:Y:S05]  /*01f0*/  BSYNC.RECONVERGENT B0 ;  /* 0x0000000000007941 */ /* 0x000fea0003800200 */
.L_x_12:
[----:B------:R-:W-:-:S04]  /*0200*/  IADD3 R0, PT, PT, R5, R0, RZ ;  /* 0x0000000005007210 */ /* 0x000fc80007ffe0ff */
[----:B------:R-:W-:-:S13]  /*0210*/  ISETP.GE.AND P0, PT, R0, R11, PT ;  /* 0x0000000b0000720c */ /* 0x000fda0003f06270 */
[----:B------:R-:W-:Y:S05]  /*0220*/  @!P0 BRA `(.L_x_15) ;  /* 0xfffffffc00c08947 */ /* 0x000fea000383ffff */
[----:B------:R-:W-:Y:S05]  /*0230*/  EXIT ;  /* 0x000000000000794d */ /* 0x000fea0003800000 */
.L_x_11:
[C---:B------:R-:W-:Y:S02]  /*0240*/  LOP3.LUT R4, R7.reuse, 0x7ffffff8, RZ, 0xc0, !PT ;  /* 0x7ffffff807047812 */ /* 0x040fe400078ec0ff */
[C---:B------:R-:W-:Y:S02]  /*0250*/  LOP3.LUT R6, R7.reuse, 0x7, RZ, 0xc0, !PT ;  /* 0x0000000707067812 */ /* 0x040fe400078ec0ff */
[----:B------:R-:W-:Y:S02]  /*0260*/  LOP3.LUT R7, R7, 0x3, RZ, 0xc0, !PT ;  /* 0x0000000307077812 */ /* 0x000fe400078ec0ff */
[----:B------:R-:W-:-:S07]  /*0270*/  IADD3 R8, PT, PT, -R4, RZ, RZ ;  /* 0x000000ff04087210 */ /* 0x000fce0007ffe1ff */
.L_x_23:
[----:B0-----:R-:W0:Y:S01]  /*0280*/  LDCU UR4, c[0x0][0x398] ;  /* 0x00007300ff0477ac */ /* 0x001e220008000800 */
[----:B------:R-:W-:Y:S01]  /*0290*/  BSSY.RECONVERGENT B0, `(.L_x_16) ;  /* 0x0000077000007945 */ /* 0x000fe20003800200 */
[----:B0-----:R-:W-:-:S04]  /*02a0*/  MOV R9, UR4 ;  /* 0x0000000400097c02 */ /* 0x001fc80008000f00 */
[----:B------:R-:W-:-:S13]  /*02b0*/  ISETP.GE.AND P0, PT, R2, R9, PT ;  /* 0x000000090200720c */ /* 0x000fda0003f06270 */
[----:B------:R-:W-:Y:S05]  /*02c0*/  @P0 BRA `(.L_x_17) ;  /* 0x0000000400cc0947 */ /* 0x000fea0003800000 */
[----:B------:R-:W-:-:S07]  /*02d0*/  MOV R10, R2 ;  /* 0x00000002000a7202 */ /* 0x000fce0000000f00 */
.L_x_22:
[----:B0-----:R-:W0:Y:S01]  /*02e0*/  LDCU UR4, c[0x0][0x398] ;  /* 0x00007300ff0477ac */ /* 0x001e220008000800 */
[----:B------:R-:W-:Y:S01]  /*02f0*/  HFMA2 R16, -RZ, RZ, 0, 0 ;  /* 0x00000000ff107431 */ /* 0x000fe200000001ff */
[----:B------:R-:W-:Y:S02]  /*0300*/  MOV R18, RZ ;  /* 0x000000ff00127202 */ /* 0x000fe40000000f00 */
[----:B0-----:R-:W-:-:S04]  /*0310*/  MOV R9, UR4 ;  /* 0x0000000400097c02 */ /* 0x001fc80008000f00 */
[----:B------:R-:W-:Y:S01]  /*0320*/  IADD3 R12, PT, PT, R9, -0x1, RZ ;  /* 0xffffffff090c7810 */ /* 0x000fe20007ffe0ff */
[-C--:B------:R-:W-:Y:S01]  /*0330*/  IMAD R11, R10, R9.reuse, RZ ;  /* 0x000000090a0b7224 */ /* 0x080fe200078e02ff */
[----:B------:R-:W-:Y:S02]  /*0340*/  IADD3 R10, PT, PT, R3, R10, RZ ;  /* 0x0000000a030a7210 */ /* 0x000fe40007ffe0ff */
[----:B------:R-:W-:Y:S02]  /*0350*/  ISETP.GE.U32.AND P1, PT, R12, 0x7, PT ;  /* 0x000000070c00780c */ /* 0x000fe40003f26070 */
[----:B------:R-:W-:-:S11]  /*0360*/  ISETP.GE.AND P0, PT, R10, R9, PT ;  /* 0x000000090a00720c */ /* 0x000fd60003f06270 */
[----:B------:R-:W-:Y:S05]  /*0370*/  @!P1 BRA `(.L_x_18) ;  /* 0x0000000000b49947 */ /* 0x000fea0003800000 */
[----:B------:R-:W-:Y:S02]  /*0380*/  MOV R16, RZ ;  /* 0x000000ff00107202 */ /* 0x000fe40000000f00 */
[----:B------:R-:W-:Y:S02]  /*0390*/  MOV R19, R11 ;  /* 0x0000000b00137202 */ /* 0x000fe40000000f00 */
[----:B------:R-:W-:Y:S02]  /*03a0*/  MOV R18, R0 ;  /* 0x0000000000127202 */ /* 0x000fe40000000f00 */
[----:B------:R-:W-:-:S07]  /*03b0*/  MOV R26, R8 ;  /* 0x00000008001a7202 */ /* 0x000fce0000000f00 */
.L_x_19:
[----:B------:R-:W0:Y:S08]  /*03c0*/  LDC.64 R20, c[0x0][0x388] ;  /* 0x0000e200ff147b82 */ /* 0x000e300000000a00 */
[----:B------:R-:W1:Y:S01]  /*03d0*/  LDC.64 R12, c[0x0][0x380] ;  /* 0x0000e000ff0c7b82 */ /* 0x000e620000000a00 */
[----:B0-----:R-:W-:-:S05]  /*03e0*/  IMAD.WIDE R20, R18, 0x4, R20 ;  /* 0x0000000412147825 */ /* 0x001fca00078e0214 */
[----:B------:R0:W2:Y:S01]  /*03f0*/  LDG.E R17, desc[UR8][R20.64] ;  /* 0x0000000814117981 */ /* 0x0000a2000c1e1900 */
[----:B-1----:R-:W-:-:S05]  /*0400*/  IMAD.WIDE R12, R19, 0x4, R12 ;  /* 0x00000004130c7825 */ /* 0x002fca00078e020c */
[----:B------:R-:W2:Y:S01]  /*0410*/  LDG.E R29, desc[UR8][R12.64] ;  /* 0x000000080c1d7981 */ /* 0x000ea2000c1e1900 */
[----:B0-----:R-:W-:-:S03]  /*0420*/  IMAD.WIDE.U32 R20, R9, 0x4, R20 ;  /* 0x0000000409147825 */ /* 0x001fc600078e0014 */
[----:B------:R-:W3:Y:S04]  /*0430*/  LDG.E R24, desc[UR8][R12.64+0x4] ;  /* 0x000004080c187981 */ /* 0x000ee8000c1e1900 */
[----:B------:R-:W3:Y:S01]  /*0440*/  LDG.E R25, desc[UR8][R20.64] ;  /* 0x0000000814197981 */ /* 0x000ee2000c1e1900 */
[----:B------:R-:W-:-:S03]  /*0450*/  IMAD.WIDE.U32 R22, R9, 0x4, R20 ;  /* 0x0000000409167825 */ /* 0x000fc600078e0014 */
[----:B------:R-:W4:Y:S04]  /*0460*/  LDG.E R27, desc[UR8][R12.64+0x8] ;  /* 0x000008080c1b7981 */ /* 0x000f28000c1e1900 */
[----:B------:R2:W4:Y:S01]  /*0470*/  LDG.E R28, desc[UR8][R22.64] ;  /* 0x00000008161c7981 */ /* 0x000522000c1e1900 */
[----:B------:R-:W-:-:S04]  /*0480*/  IMAD.WIDE.U32 R14, R9, 0x4, R22 ;  /* 0x00000004090e7825 */ /* 0x000fc800078e0016 */
[----:B--2---:R-:W-:Y:S01]  /*0490*/  FFMA R23, R29, R17, R16 ;  /* 0x000000111d177223 */ /* 0x004fe20000000010 */
[C---:B------:R-:W-:Y:S01]  /*04a0*/  IMAD.WIDE.U32 R16, R9.reuse, 0x4, R14 ;  /* 0x0000000409107825 */ /* 0x040fe200078e000e */
[----:B------:R3:W2:Y:S04]  /*04b0*/  LDG.E R29, desc[UR8][R14.64] ;  /* 0x000000080e1d7981 */ /* 0x0006a8000c1e1900 */
[----:B------:R-:W5:Y:S01]  /*04c0*/  LDG.E R22, desc[UR8][R16.64] ;  /* 0x0000000810167981 */ /* 0x000f62000c1e1900 */
[----:B---3--:R-:W-:Y:S01]  /*04d0*/  FFMA R14, R24, R25, R23 ;  /* 0x00000019180e7223 */ /* 0x008fe20000000017 */
[----:B------:R-:W-:Y:S02]  /*04e0*/  IMAD.WIDE.U32 R24, R9, 0x4, R16 ;  /* 0x0000000409187825 */ /* 0x000fe400078e0010 */
[----:B------:R-:W2:Y:S02]  /*04f0*/  LDG.E R16, desc[UR8][R12.64+0xc] ;  /* 0x00000c080c107981 */ /* 0x000ea4000c1e1900 */
[----:B----4-:R-:W-:Y:S01]  /*0500*/  FFMA R27, R27, R28, R14 ;  /* 0x0000001c1b1b7223 */ /* 0x010fe2000000000e */
[C---:B------:R-:W-:Y:S01]  /*0510*/  IMAD.WIDE.U32 R20, R9.reuse, 0x4, R24 ;  /* 0x0000000409147825 */ /* 0x040fe200078e0018 */
[----:B------:R-:W5:Y:S04]  /*0520*/  LDG.E R28, desc[UR8][R12.64+0x10] ;  /* 0x000010080c1c7981 */ /* 0x000f68000c1e1900 */
[----:B------:R-:W3:Y:S01]  /*0530*/  LDG.E R23, desc[UR8][R24.64] ;  /* 0x0000000818177981 */ /* 0x000ee2000c1e1900 */
[----:B------:R-:W-:-:S03]  /*0540*/  IMAD.WIDE.U32 R14, R9, 0x4, R20 ;  /* 0x00000004090e7825 */ /* 0x000fc600078e0014 */
[----:B------:R-:W4:Y:S04]  /*0550*/  LDG.E R17, desc[UR8][R12.64+0x18] ;  /* 0x000018080c117981 */ /* 0x000f28000c1e1900 */
[----:B------:R-:W4:Y:S04]  /*0560*/  LDG.E R14, desc[UR8][R14.64] ;  /* 0x000000080e0e7981 */ /* 0x000f28000c1e1900 */
[----:B------:R-:W3:Y:S04]  /*0570*/  LDG.E R24, desc[UR8][R12.64+0x14] ;  /* 0x000014080c187981 */ /* 0x000ee8000c1e1900 */
[----:B------:R-:W4:Y:S04]  /*0580*/  LDG.E R25, desc[UR8][R12.64+0x1c] ;  /* 0x00001c080c197981 */ /* 0x000f28000c1e1900 */
[----:B------:R-:W4:Y:S01]  /*0590*/  LDG.E R12, desc[UR8][R20.64] ;  /* 0x00000008140c7981 */ /* 0x000f22000c1e1900 */
[----:B------:R-:W-:-:S04]  /*05a0*/  IADD3 R26, PT, PT, R26, 0x8, RZ ;  /* 0x000000081a1a7810 */ /* 0x000fc80007ffe0ff */
[----:B------:R-:W-:Y:S02]  /*05b0*/  ISETP.NE.AND P1, PT, R26, RZ, PT ;  /* 0x000000ff1a00720c */ /* 0x000fe40003f25270 */
[----:B------:R-:W-:Y:S02]  /*05c0*/  IADD3 R19, PT, PT, R19, 0x8, RZ ;  /* 0x0000000813137810 */ /* 0x000fe40007ffe0ff */
[----:B------:R-:W-:Y:S01]  /*05d0*/  LEA R18, R9, R18, 0x3 ;  /* 0x0000001209127211 */ /* 0x000fe200078e18ff */
[----:B--2---:R-:W-:-:S04]  /*05e0*/  FFMA R27, R16, R29, R27 ;  /* 0x0000001d101b7223 */ /* 0x004fc8000000001b */
[----:B-----5:R-:W-:-:S04]  /*05f0*/  FFMA R27, R28, R22, R27 ;  /* 0x000000161c1b7223 */ /* 0x020fc8000000001b */
[----:B---3--:R-:W-:-:S04]  /*0600*/  FFMA R24, R24, R23, R27 ;  /* 0x0000001718187223 */ /* 0x008fc8000000001b */
[----:B----4-:R-:W-:-:S04]  /*0610*/  FFMA R24, R17, R12, R24 ;  /* 0x0000000c11187223 */ /* 0x010fc80000000018 */
[----:B------:R-:W-:Y:S01]  /*0620*/  FFMA R16, R25, R14, R24 ;  /* 0x0000000e19107223 */ /* 0x000fe20000000018 */
[----:B------:R-:W-:Y:S06]  /*0630*/  @P1 BRA `(.L_x_19) ;  /* 0xfffffffc00601947 */ /* 0x000fec000383ffff */
[----:B------:R-:W-:-:S07]  /*0640*/  MOV R18, R4 ;  /* 0x0000000400127202 */ /* 0x000fce0000000f00 */
.L_x_18:
[----:B------:R-:W-:-:S13]  /*0650*/  ISETP.NE.AND P1, PT, R6, RZ, PT ;  /* 0x000000ff0600720c */ /* 0x000fda0003f25270 */
[----:B------:R-:W-:Y:S05]  /*0660*/  @!P1 BRA `(.L_x_20) ;  /* 0x0000000000d09947 */ /* 0x000fea0003800000 */
[----:B------:R-:W-:Y:S02]  /*0670*/  IADD3 R12, PT, PT, R6, -0x1, RZ ;  /* 0xffffffff060c7810 */ /* 0x000fe40007ffe0ff */
[----:B------:R-:W-:Y:S02]  /*0680*/  ISETP.NE.AND P2, PT, R7, RZ, PT ;  /* 0x000000ff0700720c */ /* 0x000fe40003f45270 */
[----:B------:R-:W-:-:S13]  /*0690*/  ISETP.GE.U32.AND P1, PT, R12, 0x3, PT ;  /* 0x000000030c00780c */ /* 0x000fda0003f26070 */
[----:B------:R-:W-:Y:S05]  /*06a0*/  @!P1 BRA `(.L_x_21) ;  /* 0x0000000000589947 */ /* 0x000fea0003800000 */
[----:B------:R-:W0:Y:S01]  /*06b0*/  LDC.64 R22, c[0x0][0x388] ;  /* 0x0000e200ff167b82 */ /* 0x000e220000000a00 */
[----:B------:R-:W-:Y:S01]  /*06c0*/  IMAD R15, R18, R9, R0 ;  /* 0x00000009120f7224 */ /* 0x000fe200078e0200 */
[----:B------:R-:W-:-:S06]  /*06d0*/  IADD3 R13, PT, PT, R11, R18, RZ ;  /* 0x000000120b0d7210 */ /* 0x000fcc0007ffe0ff */
[----:B------:R-:W1:Y:S01]  /*06e0*/  LDC.64 R20, c[0x0][0x380] ;  /* 0x0000e000ff147b82 */ /* 0x000e620000000a00 */
[----:B0-----:R-:W-:-:S04]  /*06f0*/  IMAD.WIDE R22, R15, 0x4, R22 ;  /* 0x000000040f167825 */ /* 0x001fc800078e0216 */
[----:B-1----:R-:W-:-:S04]  /*0700*/  IMAD.WIDE R20, R13, 0x4, R20 ;  /* 0x000000040d147825 */ /* 0x002fc800078e0214 */
[C---:B------:R-:W-:Y:S01]  /*0710*/  IMAD.WIDE.U32 R12, R9.reuse, 0x4, R22 ;  /* 0x00000004090c7825 */ /* 0x040fe200078e0016 */
[----:B------:R-:W2:Y:S04]  /*0720*/  LDG.E R17, desc[UR8][R20.64] ;  /* 0x0000000814117981 */ /* 0x000ea8000c1e1900 */
[----:B------:R-:W2:Y:S01]  /*0730*/  LDG.E R22, desc[UR8][R22.64] ;  /* 0x0000000816167981 */ /* 0x000ea2000c1e1900 */
[----:B------:R-:W-:-:S03]  /*0740*/  IMAD.WIDE.U32 R14, R9, 0x4, R12 ;  /* 0x00000004090e7825 */ /* 0x000fc600078e000c */
[----:B------:R-:W3:Y:S04]  /*0750*/  LDG.E R12, desc[UR8][R12.64] ;  /* 0x000000080c0c7981 */ /* 0x000ee8000c1e1900 */
[----:B------:R-:W3:Y:S01]  /*0760*/  LDG.E R26, desc[UR8][R20.64+0x4] ;  /* 0x00000408141a7981 */ /* 0x000ee2000c1e1900 */
[----:B------:R-:W-:-:S03]  /*0770*/  IMAD.WIDE.U32 R24, R9, 0x4, R14 ;  /* 0x0000000409187825 */ /* 0x000fc600078e000e */
[----:B------:R-:W4:Y:S04]  /*0780*/  LDG.E R19, desc[UR8][R14.64] ;  /* 0x000000080e137981 */ /* 0x000f28000c1e1900 */
[----:B------:R-:W4:Y:S04]  /*0790*/  LDG.E R28, desc[UR8][R20.64+0x8] ;  /* 0x00000808141c7981 */ /* 0x000f28000c1e1900 */
[----:B------:R-:W5:Y:S04]  /*07a0*/  LDG.E R27, desc[UR8][R20.64+0xc] ;  /* 0x00000c08141b7981 */ /* 0x000f68000c1e1900 */
[----:B------:R-:W5:Y:S01]  /*07b0*/  LDG.E R24, desc[UR8][R24.64] ;  /* 0x0000000818187981 */ /* 0x000f62000c1e1900 */
[----:B------:R-:W-:Y:S01]  /*07c0*/  IADD3 R18, PT, PT, R18, 0x4, RZ ;  /* 0x0000000412127810 */ /* 0x000fe20007ffe0ff */
[----:B--2---:R-:W-:-:S04]  /*07d0*/  FFMA R17, R17, R22, R16 ;  /* 0x0000001611117223 */ /* 0x004fc80000000010 */
[----:B---3--:R-:W-:-:S04]  /*07e0*/  FFMA R17, R26, R12, R17 ;  /* 0x0000000c1a117223 */ /* 0x008fc80000000011 */
[----:B----4-:R-:W-:-:S04]  /*07f0*/  FFMA R17, R28, R19, R17 ;  /* 0x000000131c117223 */ /* 0x010fc80000000011 */
[----:B-----5:R-:W-:-:S07]  /*0800*/  FFMA R16, R27, R24, R17 ;  /* 0x000000181b107223 */ /* 0x020fce0000000011 */
.L_x_21:
[----:B------:R-:W-:Y:S05]  /*0810*/  @!P2 BRA `(.L_x_20) ;  /* 0x000000000064a947 */ /* 0x000fea0003800000 */
[----:B------:R-:W0:Y:S01]  /*0820*/  LDC.64 R22, c[0x0][0x388] ;  /* 0x0000e200ff167b82 */ /* 0x000e220000000a00 */
[----:B------:R-:W-:Y:S02]  /*0830*/  ISETP.NE.AND P1, PT, R7, 0x1, PT ;  /* 0x000000010700780c */ /* 0x000fe40003f25270 */
[----:B------:R-:W-:-:S05]  /*0840*/  LOP3.LUT P2, RZ, R9, 0x1, RZ, 0xc0, !PT ;  /* 0x0000000109ff7812 */ /* 0x000fca000784c0ff */
[----:B------:R-:W1:Y:S06]  /*0850*/  LDC.64 R20, c[0x0][0x380] ;  /* 0x0000e000ff147b82 */ /* 0x000e6c0000000a00 */
[C---:B------:R-:W-:Y:S01]  /*0860*/  @P1 IMAD R19, R18.reuse, R9, R0 ;  /* 0x0000000912131224 */ /* 0x040fe200078e0200 */
[----:B------:R-:W-:Y:S01]  /*0870*/  @P1 IADD3 R17, PT, PT, R11, R18, RZ ;  /* 0x000000120b111210 */ /* 0x000fe20007ffe0ff */
[----:B------:R-:W2:Y:S01]  /*0880*/  LDC.64 R12, c[0x0][0x380] ;  /* 0x0000e000ff0c7b82 */ /* 0x000ea20000000a00 */
[----:B------:R-:W-:-:S04]  /*0890*/  @P1 IADD3 R18, PT, PT, R18, 0x2, RZ ;  /* 0x0000000212121810 */ /* 0x000fc80007ffe0ff */
[----:B------:R-:W-:Y:S01]  /*08a0*/  @P2 IADD3 R27, PT, PT, R11, R18, RZ ;  /* 0x000000120b1b2210 */ /* 0x000fe20007ffe0ff */
[----:B------:R-:W-:Y:S02]  /*08b0*/  @P2 IMAD R29, R18, R9, R0 ;  /* 0x00000009121d2224 */ /* 0x000fe400078e0200 */
[----:B------:R-:W3:Y:S01]  /*08c0*/  LDC.64 R14, c[0x0][0x388] ;  /* 0x0000e200ff0e7b82 */ /* 0x000ee20000000a00 */
[----:B0-----:R-:W-:-:S04]  /*08d0*/  @P1 IMAD.WIDE R22, R19, 0x4, R22 ;  /* 0x0000000413161825 */ /* 0x001fc800078e0216 */
[----:B-1----:R-:W-:Y:S02]  /*08e0*/  @P1 IMAD.WIDE R20, R17, 0x4, R20 ;  /* 0x0000000411141825 */ /* 0x002fe400078e0214 */
[----:B------:R-:W4:Y:S02]  /*08f0*/  @P1 LDG.E R17, desc[UR8][R22.64] ;  /* 0x0000000816111981 */ /* 0x000f24000c1e1900 */
[----:B------:R-:W-:Y:S02]  /*0900*/  @P1 IMAD.WIDE.U32 R18, R9, 0x4, R22 ;  /* 0x0000000409121825 */ /* 0x000fe400078e0016 */
[----:B------:R-:W4:Y:S02]  /*0910*/  @P1 LDG.E R25, desc[UR8][R20.64] ;  /* 0x0000000814191981 */ /* 0x000f24000c1e1900 */
[----:B--2---:R-:W-:Y:S02]  /*0920*/  @P2 IMAD.WIDE R12, R27, 0x4, R12 ;  /* 0x000000041b0c2825 */ /* 0x004fe400078e020c */
[----:B------:R-:W2:Y:S04]  /*0930*/  @P1 LDG.E R24, desc[UR8][R20.64+0x4] ;  /* 0x0000040814181981 */ /* 0x000ea8000c1e1900 */
[----:B------:R-:W2:Y:S01]  /*0940*/  @P1 LDG.E R18, desc[UR8][R18.64] ;  /* 0x0000000812121981 */ /* 0x000ea2000c1e1900 */
[----:B---3--:R-:W-:-:S03]  /*0950*/  @P2 IMAD.WIDE R14, R29, 0x4, R14 ;  /* 0x000000041d0e2825 */ /* 0x008fc600078e020e */
[----:B------:R-:W3:Y:S04]  /*0960*/  @P2 LDG.E R13, desc[UR8][R12.64] ;  /* 0x000000080c0d2981 */ /* 0x000ee8000c1e1900 */
[----:B------:R-:W3:Y:S01]  /*0970*/  @P2 LDG.E R14, desc[UR8][R14.64] ;  /* 0x000000080e0e2981 */ /* 0x000ee2000c1e1900 */
[----:B----4-:R-:W-:-:S04]  /*0980*/  @P1 FFMA R17, R25, R17, R16 ;  /* 0x0000001119111223 */ /* 0x010fc80000000010 */
[----:B--2---:R-:W-:-:S04]  /*0990*/  @P1 FFMA R16, R24, R18, R17 ;  /* 0x0000001218101223 */ /* 0x004fc80000000011 */
[----:B---3--:R-:W-:-:S07]  /*09a0*/  @P2 FFMA R16, R13, R14, R16 ;  /* 0x0000000e0d102223 */ /* 0x008fce0000000010 */
.L_x_20:
[----:B------:R-:W0:Y:S01]  /*09b0*/  LDC.64 R12, c[0x0][0x390] ;  /* 0x0000e400ff0c7b82 */ /* 0x000e220000000a00 */
[----:B------:R-:W-:-:S05]  /*09c0*/  IADD3 R11, PT, PT, R11, R0, RZ ;  /* 0x000000000b0b7210 */ /* 0x000fca0007ffe0ff */
[----:B0-----:R-:W-:-:S05]  /*09d0*/  IMAD.WIDE R12, R11, 0x4, R12 ;  /* 0x000000040b0c7825 */ /* 0x001fca00078e020c */
[----:B------:R0:W-:Y:S01]  /*09e0*/  STG.E desc[UR8][R12.64], R16 ;  /* 0x000000100c007986 */ /* 0x0001e2000c101908 */
[----:B------:R-:W-:Y:S05]  /*09f0*/  @!P0 BRA `(.L_x_22) ;  /* 0xfffffff800388947 */ /* 0x000fea000383ffff */
.L_x_17:
[----:B------:R-:W-:Y:S05]  /*0a00*/  BSYNC.RECONVERGENT B0 ;  /* 0x0000000000007941 */ /* 0x000fea0003800200 */
.L_x_16:
[----:B------:R-:W-:-:S04]  /*0a10*/  IADD3 R0, PT, PT, R5, R0, RZ ;  /* 0x0000000005007210 */ /* 0x000fc80007ffe0ff */
[----:B------:R-:W-:-:S13]  /*0a20*/  ISETP.GE.AND P0, PT, R0, R9, PT ;  /* 0x000000090000720c */ /* 0x000fda0003f06270 */
[----:B------:R-:W-:Y:S05]  /*0a30*/  @!P0 BRA `(.L_x_23) ;  /* 0xfffffff800108947 */ /* 0x000fea000383ffff */
[----:B------:R-:W-:Y:S05]  /*0a40*/  EXIT ;  /* 0x000000000000794d */ /* 0x000fea0003800000 */
.L_x_24:
        /* <DEDUP_REMOVED lines=11> */
.L_x_30:


//--------------------- .text.sum                 --------------------------
	.section	.text.sum,"ax",@progbits
	.align	128
        .global         sum
        .type           sum,@function
        .size           sum,(.L_x_31 - sum)
        .other          sum,@"STO_CUDA_ENTRY STV_DEFAULT"
sum:
.text.sum:
[----:B------:R-:W-:Y:S01]  /*0000*/  LDC R1, c[0x0][0x37c] ;  /* 0x0000df00ff017b82 */ /* 0x000fe20000000800 */
[----:B------:R-:W0:Y:S07]  /*0010*/  S2R R0, SR_TID.X ;  /* 0x0000000000007919 */ /* 0x000e2e0000002100 */
[----:B------:R-:W0:Y:S01]  /*0020*/  S2UR UR4, SR_CTAID.X ;  /* 0x00000000000479c3 */ /* 0x000e220000002500 */
[----:B------:R-:W1:Y:S07]  /*0030*/  LDCU UR5, c[0x0][0x398] ;  /* 0x00007300ff0577ac */ /* 0x000e6e0008000800 */
[----:B------:R-:W0:Y:S02]  /*0040*/  LDC R15, c[0x0][0x360] ;  /* 0x0000d800ff0f7b82 */ /* 0x000e240000000800 */
[----:B0-----:R-:W-:-:S05]  /*0050*/  IMAD R0, R15, UR4, R0 ;  /* 0x000000040f007c24 */ /* 0x001fca000f8e0200 */
[----:B-1----:R-:W-:-:S13]  /*0060*/  ISETP.GE.AND P0, PT, R0, UR5, PT ;  /* 0x0000000500007c0c */ /* 0x002fda000bf06270 */
[----:B------:R-:W-:Y:S05]  /*0070*/  @P0 EXIT ;  /* 0x000000000000094d */ /* 0x000fea0003800000 */
[----:B------:R-:W0:Y:S01]  /*0080*/  LDC.64 R12, c[0x0][0x390] ;  /* 0x0000e400ff0c7b82 */ /* 0x000e220000000a00 */
[----:B------:R-:W1:Y:S01]  /*0090*/  LDCU UR4, c[0x0][0x370] ;  /* 0x00006e00ff0477ac */ /* 0x000e620008000800 */
[----:B------:R-:W2:Y:S06]  /*00a0*/  LDCU.64 UR6, c[0x0][0x358] ;  /* 0x00006b00ff0677ac */ /* 0x000eac0008000a00 */
[----:B------:R-:W3:Y:S08]  /*00b0*/  LDC.64 R8, c[0x0][0x380] ;  /* 0x0000e000ff087b82 */ /* 0x000ef00000000a00 */
[----:B------:R-:W4:Y:S01]  /*00c0*/  LDC.64 R10, c[0x0][0x388] ;  /* 0x0000e200ff0a7b82 */ /* 0x000f220000000a00 */
[----:B-1----:R-:W-:-:S07]  /*00d0*/  IMAD R15, R15, UR4, RZ ;  /* 0x000000040f0f7c24 */ /* 0x002fce000f8e02ff */
.L_x_25:
[----:B---3--:R-:W-:-:S04]  /*00e0*/  IMAD.WIDE R2, R0, 0x4, R8 ;  /* 0x0000000400027825 */ /* 0x008fc800078e0208 */
[C---:B----4-:R-:W-:Y:S02]  /*00f0*/  IMAD.WIDE R4, R0.reuse, 0x4, R10 ;  /* 0x0000000400047825 */ /* 0x050fe400078e020a */
[----:B--2---:R-:W2:Y:S04]  /*0100*/  LDG.E R2, desc[UR6][R2.64] ;  /* 0x0000000602027981 */ /* 0x004ea8000c1e1900 */
[----:B------:R-:W2:Y:S01]  /*0110*/  LDG.E R5, desc[UR6][R4.64] ;  /* 0x0000000604057981 */ /* 0x000ea2000c1e1900 */
[----:B01----:R-:W-:Y:S01]  /*0120*/  IMAD.WIDE R6, R0, 0x4, R12 ;  /* 0x0000000400067825 */ /* 0x003fe200078e020c */
[----:B------:R-:W-:-:S04]  /*0130*/  IADD3 R0, PT, PT, R15, R0, RZ ;  /* 0x000000000f007210 */ /* 0x000fc80007ffe0ff */
[----:B------:R-:W-:Y:S01]  /*0140*/  ISETP.GE.AND P0, PT, R0, UR5, PT ;  /* 0x0000000500007c0c */ /* 0x000fe2000bf06270 */
[----:B--2---:R-:W-:-:S05]  /*0150*/  FADD R17, R2, R5 ;  /* 0x0000000502117221 */ /* 0x004fca0000000000 */
[----:B------:R1:W-:Y:S07]  /*0160*/  STG.E desc[UR6][R6.64], R17 ;  /* 0x0000001106007986 */ /* 0x0003ee000c101906 */
[----:B------:R-:W-:Y:S05]  /*0170*/  @!P0 BRA `(.L_x_25) ;  /* 0xfffffffc00d88947 */ /* 0x000fea000383ffff */
[----:B------:R-:W-:Y:S05]  /*0180*/  EXIT ;  /* 0x000000000000794d */ /* 0x000fea0003800000 */
.L_x_26:
        /* <DEDUP_REMOVED lines=15> */
.L_x_31:


//--------------------- .nv.shared.reserved.0     --------------------------
	.section	.nv.shared.reserved.0,"aw",@nobits
	.weak		__nv_reservedSMEM_offset_0_alias
	.size		__nv_reservedSMEM_offset_0_alias, 0, 64
	.other		__nv_reservedSMEM_offset_0_alias,@"STO_CUDA_RESERVED_SHARED STV_DEFAULT"
__nv_reservedSMEM_offset_0_alias:
	.zero		0
	.zero		64


//--------------------- .nv.shared._Z6MatMulPfS_S_iiiiii --------------------------
	.section	.nv.shared._Z6MatMulPfS_S_iiiiii,"aw",@nobits
	.sectionflags	@""
	.align	4
.nv.shared._Z6MatMulPfS_S_iiiiii:
	.zero		3072


//--------------------- .nv.constant0._Z3addiPfS_ --------------------------
	.section	.nv.constant0._Z3addiPfS_,"a",@progbits
	.sectionflags	@""
	.align	4
.nv.constant0._Z3addiPfS_:
	.zero		920


//--------------------- .nv.constant0._Z6MatMulPfS_S_iiiiii --------------------------
	.section	.nv.constant0._Z6MatMulPfS_S_iiiiii,"a",@progbits
	.sectionflags	@""
	.align	4
.nv.constant0._Z6MatMulPfS_S_iiiiii:
	.zero		944


//--------------------- .nv.constant0.mm_noshared --------------------------
	.section	.nv.constant0.mm_noshared,"a",@progbits
	.sectionflags	@""
	.align	4
.nv.constant0.mm_noshared:
	.zero		944


//--------------------- .nv.constant0.mm_kernel   --------------------------
	.section	.nv.constant0.mm_kernel,"a",@progbits
	.sectionflags	@""
	.align	4
.nv.constant0.mm_kernel:
	.zero		924


//--------------------- .nv.constant0.sum         --------------------------
	.section	.nv.constant0.sum,"a",@progbits
	.sectionflags	@""
	.align	4
.nv.constant0.sum:
	.zero		924


//--------------------- SYMBOLS --------------------------

	.type		.nv.reservedSmem.offset0,@object
	.size		.nv.reservedSmem.offset0,0x4
	.type		.nv.reservedSmem.cap,@object
	.size		.nv.reservedSmem.cap,0x4
